def gluon_tcgen05(
    a_ptr,
    b_ptr,
    c_ptr,
    M,
    N,
    K,
    stride_am,
    stride_bk,
    stride_cm,
    BLOCK_M: gl.constexpr,
    BLOCK_N: gl.constexpr,
    BLOCK_K: gl.constexpr,
    DTYPE: gl.constexpr,
    A_LAYOUT: gl.constexpr,
    B_LAYOUT: gl.constexpr,
    C_LAYOUT: gl.constexpr,
    B_SHAPE: gl.constexpr,
    TMEM_LAYOUT: gl.constexpr,
    TMEM_REG: gl.constexpr,
    TRANS_B: gl.constexpr,
    NUM_BUFFERS: gl.constexpr,
):
    a_desc = tma.make_tensor_descriptor(
        a_ptr, [M, K], [stride_am, 1], [BLOCK_M, BLOCK_K], A_LAYOUT
    )
    b_desc = tma.make_tensor_descriptor(
        b_ptr,
        [N, K] if TRANS_B else [K, N],
        [stride_bk, 1],
        B_SHAPE,
        B_LAYOUT,
    )
    c_desc = tma.make_tensor_descriptor(
        c_ptr, [M, N], [stride_cm, 1], [BLOCK_M, BLOCK_N], C_LAYOUT
    )

    a_bufs = gl.allocate_shared_memory(
        DTYPE, [NUM_BUFFERS, BLOCK_M, BLOCK_K], A_LAYOUT
    )
    b_bufs = gl.allocate_shared_memory(DTYPE, [NUM_BUFFERS] + B_SHAPE, B_LAYOUT)

    pid_m = gl.program_id(0)
    pid_n = gl.program_id(1)
    off_m = pid_m * BLOCK_M
    off_n = pid_n * BLOCK_N

    tma_bars = gl.allocate_shared_memory(
        gl.int64, [NUM_BUFFERS, 1], mbarrier.MBarrierLayout()
    )
    mma_bars = gl.allocate_shared_memory(
        gl.int64, [NUM_BUFFERS, 1], mbarrier.MBarrierLayout()
    )
    for i in gl.static_range(NUM_BUFFERS):
        mbarrier.init(tma_bars.index(i), count=1)
        mbarrier.init(mma_bars.index(i), count=1)

    acc_tmem = allocate_tensor_memory(gl.float32, [BLOCK_M, BLOCK_N], TMEM_LAYOUT)
    idx = 0
    phase = 0
    use_acc = False
    for k in range(0, K, BLOCK_K):
        a = a_bufs.index(idx)
        b = b_bufs.index(idx)
        tma_bar = tma_bars.index(idx)
        mma_bar = mma_bars.index(idx)
        mbarrier.expect(
            tma_bar, a_desc.block_type.nbytes + b_desc.block_type.nbytes
        )
        tma.async_copy_global_to_shared(a_desc, [off_m, k], tma_bar, a)
        tma.async_copy_global_to_shared(
            b_desc, [off_n, k] if TRANS_B else [k, off_n], tma_bar, b
        )
        mbarrier.wait(tma_bar, phase=phase)

        if TRANS_B:
            b = b.permute((1, 0))
        tcgen05_mma(a, b, acc_tmem, use_acc=use_acc)
        tcgen05_commit(mma_bar)
        mbarrier.wait(mma_bar, phase=phase)
        use_acc = True

        idx += 1
        if idx == NUM_BUFFERS:
            idx = 0
            phase ^= 1

    for i in gl.static_range(NUM_BUFFERS):
        mbarrier.invalidate(tma_bars.index(i))
        mbarrier.invalidate(mma_bars.index(i))

    acc = acc_tmem.load(TMEM_REG)
    c_smem = gl.allocate_shared_memory(DTYPE, [BLOCK_M, BLOCK_N], C_LAYOUT)
    c_smem.store(acc.to(DTYPE))
    fence_async_shared()
    tma.async_copy_shared_to_global(c_desc, [off_m, off_n], c_smem)
    tma.store_wait(pendings=0)

# config = {"BLOCK_K": 64, "BLOCK_M": 64, "BLOCK_N": 256, "arch": "sm_100", "dtype": "bf16", "num_buffers": 1, "num_warps": 4, "trans_b": 1}
# arch = sm_100


// ===== COMPILED SASS (sm_100a) =====

	.target	sm_100a

	.elftype	@"ET_EXEC"


//--------------------- .note.nv.tkinfo           --------------------------
	.section	.note.nv.tkinfo,"",@"SHT_NOTE"
	.sectionflags	@"SHF_NOTE_NV_TKINFO"
	.tkinfo
        /*0018*/ 	.word	0x00000081
        /*0030*/ 	.string	""
        /*0030*/ 	.string	"ptxas-blackwell"
        /*0030*/ 	.string	"Cuda compilation tools, release 12.9, V12.9.86"
        /*0030*/ 	.string	"Build cuda_12.9.r12.9/compiler.36037853_0"
        /*0030*/ 	.string	"-v  -suppress-debug-info  -lineinfo  -arch sm_100a "



//--------------------- .note.nv.cuver            --------------------------
	.section	.note.nv.cuver,"",@"SHT_NOTE"
	.sectionflags	@"SHF_NOTE_NV_CUVER"
        /*0018*/ 	.short	0x0001
        /*001a*/ 	.short	0x0064
        /*001c*/ 	.short	0x0001
        /*001e*/ 	.short	0x0000
        /*0020*/ 	.short	0x0001
        /*0022*/ 	.short	0x0000


//--------------------- .nv.info                  --------------------------
	.section	.nv.info,"",@"SHT_CUDA_INFO"
	.align	4


	//----- nvinfo : EIATTR_REGCOUNT
	.align		4
        /*0000*/ 	.byte	0x04, 0x2f
        /*0002*/ 	.short	(.L_4 - .L_3)
	.align		4
.L_3:
        /*0004*/ 	.word	index@(gluon_tcgen05)
        /*0008*/ 	.word	0x00000088


	//----- nvinfo : EIATTR_FRAME_SIZE
	.align		4
.L_4:
        /*000c*/ 	.byte	0x04, 0x11
        /*000e*/ 	.short	(.L_6 - .L_5)
	.align		4
.L_5:
        /*0010*/ 	.word	index@($__internal_2_$__cuda_sm10x_tcgen05_guardrail_trap_unallocated_columns_being_dealloced)
        /*0014*/ 	.word	0x00000000


	//----- nvinfo : EIATTR_FRAME_SIZE
	.align		4
.L_6:
        /*0018*/ 	.byte	0x04, 0x11
        /*001a*/ 	.short	(.L_8 - .L_7)
	.align		4
.L_7:
        /*001c*/ 	.word	index@($__internal_1_$__cuda_sm10x_tcgen05_guardrail_trap_phase_invalid_during_alloc)
        /*0020*/ 	.word	0x00000000


	//----- nvinfo : EIATTR_FRAME_SIZE
	.align		4
.L_8:
        /*0024*/ 	.byte	0x04, 0x11
        /*0026*/ 	.short	(.L_10 - .L_9)
	.align		4
.L_9:
        /*0028*/ 	.word	index@($__internal_0_$__cuda_sm10x_tcgen05_guardrail_trap_col_being_dealloced_not_returned_by_alloc)
        /*002c*/ 	.word	0x00000000


	//----- nvinfo : EIATTR_FRAME_SIZE
	.align		4
.L_10:
        /*0030*/ 	.byte	0x04, 0x11
        /*0032*/ 	.short	(.L_12 - .L_11)
	.align		4
.L_11:
        /*0034*/ 	.word	index@(gluon_tcgen05)
        /*0038*/ 	.word	0x00000000


	//----- nvinfo : EIATTR_MIN_STACK_SIZE
	.align		4
.L_12:
        /*003c*/ 	.byte	0x04, 0x12
        /*003e*/ 	.short	(.L_14 - .L_13)
	.align		4
.L_13:
        /*0040*/ 	.word	index@(gluon_tcgen05)
        /*0044*/ 	.word	0x00000000
.L_14:


//--------------------- .nv.info.gluon_tcgen05    --------------------------
	.section	.nv.info.gluon_tcgen05,"",@"SHT_CUDA_INFO"
	.sectionflags	@""
	.align	4


	//----- nvinfo : EIATTR_CUDA_API_VERSION
	.align		4
        /*0000*/ 	.byte	0x04, 0x37
        /*0002*/ 	.short	(.L_16 - .L_15)
.L_15:
        /*0004*/ 	.word	0x00000081


	//----- nvinfo : EIATTR_KPARAM_INFO
	.align		4
.L_16:
        /*0008*/ 	.byte	0x04, 0x17
        /*000a*/ 	.short	(.L_18 - .L_17)
.L_17:
        /*000c*/ 	.word	0x00000000
        /*0010*/ 	.short	0x000a
        /*0012*/ 	.short	0x0048
        /*0014*/ 	.byte	0x00, 0xf4, 0x21, 0x00


	//----- nvinfo : EIATTR_KPARAM_INFO
	.align		4
.L_18:
        /*0018*/ 	.byte	0x04, 0x17
        /*001a*/ 	.short	(.L_20 - .L_19)
.L_19:
        /*001c*/ 	.word	0x00000000
        /*0020*/ 	.short	0x0009
        /*0022*/ 	.short	0x0040
        /*0024*/ 	.byte	0x00, 0xf4, 0x21, 0x00


	//----- nvinfo : EIATTR_KPARAM_INFO
	.align		4
.L_20:
        /*0028*/ 	.byte	0x04, 0x17
        /*002a*/ 	.short	(.L_22 - .L_21)
.L_21:
        /*002c*/ 	.word	0x00000000
        /*0030*/ 	.short	0x0008
        /*0032*/ 	.short	0x0038
        /*0034*/ 	.byte	0x00, 0xf0, 0x21, 0x00


	//----- nvinfo : EIATTR_KPARAM_INFO
	.align		4
.L_22:
        /*0038*/ 	.byte	0x04, 0x17
        /*003a*/ 	.short	(.L_24 - .L_23)
.L_23:
        /*003c*/ 	.word	0x00000000
        /*0040*/ 	.short	0x0007
        /*0042*/ 	.short	0x0030
        /*0044*/ 	.byte	0x00, 0xf0, 0x21, 0x00


	//----- nvinfo : EIATTR_KPARAM_INFO
	.align		4
.L_24:
        /*0048*/ 	.byte	0x04, 0x17
        /*004a*/ 	.short	(.L_26 - .L_25)
.L_25:
        /*004c*/ 	.word	0x00000000
        /*0050*/ 	.short	0x0006
        /*0052*/ 	.short	0x0028
        /*0054*/ 	.byte	0x00, 0xf0, 0x21, 0x00


	//----- nvinfo : EIATTR_KPARAM_INFO
	.align		4
.L_26:
        /*0058*/ 	.byte	0x04, 0x17
        /*005a*/ 	.short	(.L_28 - .L_27)
.L_27:
        /*005c*/ 	.word	0x00000000
        /*0060*/ 	.short	0x0005
        /*0062*/ 	.short	0x0020
        /*0064*/ 	.byte	0x00, 0xf0, 0x11, 0x00


	//----- nvinfo : EIATTR_KPARAM_INFO
	.align		4
.L_28:
        /*0068*/ 	.byte	0x04, 0x17
        /*006a*/ 	.short	(.L_30 - .L_29)
.L_29:
        /*006c*/ 	.word	0x00000000
        /*0070*/ 	.short	0x0004
        /*0072*/ 	.short	0x001c
        /*0074*/ 	.byte	0x00, 0xf0, 0x11, 0x00


	//----- nvinfo : EIATTR_KPARAM_INFO
	.align		4
.L_30:
        /*0078*/ 	.byte	0x04, 0x17
        /*007a*/ 	.short	(.L_32 - .L_31)
.L_31:
        /*007c*/ 	.word	0x00000000
        /*0080*/ 	.short	0x0003
        /*0082*/ 	.short	0x0018
        /*0084*/ 	.byte	0x00, 0xf0, 0x11, 0x00


	//----- nvinfo : EIATTR_KPARAM_INFO
	.align		4
.L_32:
        /*0088*/ 	.byte	0x04, 0x17
        /*008a*/ 	.short	(.L_34 - .L_33)
.L_33:
        /*008c*/ 	.word	0x00000000
        /*0090*/ 	.short	0x0002
        /*0092*/ 	.short	0x0010
        /*0094*/ 	.byte	0x00, 0xf4, 0x21, 0x00


	//----- nvinfo : EIATTR_KPARAM_INFO
	.align		4
.L_34:
        /*0098*/ 	.byte	0x04, 0x17
        /*009a*/ 	.short	(.L_36 - .L_35)
.L_35:
        /*009c*/ 	.word	0x00000000
        /*00a0*/ 	.short	0x0001
        /*00a2*/ 	.short	0x0008
        /*00a4*/ 	.byte	0x00, 0xf4, 0x21, 0x00


	//----- nvinfo : EIATTR_KPARAM_INFO
	.align		4
.L_36:
        /*00a8*/ 	.byte	0x04, 0x17
        /*00aa*/ 	.short	(.L_38 - .L_37)
.L_37:
        /*00ac*/ 	.word	0x00000000
        /*00b0*/ 	.short	0x0000
        /*00b2*/ 	.short	0x0000
        /*00b4*/ 	.byte	0x00, 0xf4, 0x21, 0x00


	//----- nvinfo : EIATTR_AT_ENTRY_FRAGMENTS
	.align		4
.L_38:
        /*00b8*/ 	.byte	0x04, 0x4f
        /*00ba*/ 	.short	(.L_40 - .L_39)


	//   ....[0]....
.L_39:
        /*00bc*/ 	.word	0x00000004


	//----- nvinfo : EIATTR_RESERVED_SMEM_USED
	.align		4
.L_40:
        /*00c0*/ 	.byte	0x01, 0x41
	.zero		2


	//----- nvinfo : EIATTR_SPARSE_MMA_MASK
	.align		4
        /*00c4*/ 	.byte	0x03, 0x50
        /*00c6*/ 	.short	0x0000


	//----- nvinfo : EIATTR_TCGEN05_1CTA_USED
	.align		4
        /*00c8*/ 	.byte	0x01, 0x51
	.zero		2


	//----- nvinfo : EIATTR_MAXREG_COUNT
	.align		4
        /*00cc*/ 	.byte	0x03, 0x1b
        /*00ce*/ 	.short	0x00ff


	//----- nvinfo : EIATTR_NUM_BARRIERS
	.align		4
        /*00d0*/ 	.byte	0x02, 0x4c
        /*00d2*/ 	.byte	0x01
	.zero		1


	//----- nvinfo : EIATTR_INT_WARP_WIDE_INSTR_OFFSETS
	.align		4
        /*00d4*/ 	.byte	0x04, 0x31
        /*00d6*/ 	.short	(.L_42 - .L_41)


	//   ....[0]....
.L_41:
        /*00d8*/ 	.word	0x00001760


	//   ....[1]....
        /*00dc*/ 	.word	0x00001780


	//   ....[2]....
        /*00e0*/ 	.word	0x00001800


	//   ....[3]....
        /*00e4*/ 	.word	0x00001910


	//   ....[4]....
        /*00e8*/ 	.word	0x00001920


	//   ....[5]....
        /*00ec*/ 	.word	0x00001990


	//   ....[6]....
        /*00f0*/ 	.word	0x000019a0


	//   ....[7]....
        /*00f4*/ 	.word	0x00001c20


	//   ....[8]....
        /*00f8*/ 	.word	0x00001c30


	//   ....[9]....
        /*00fc*/ 	.word	0x00001d50


	//   ....[10]....
        /*0100*/ 	.word	0x00001d60


	//   ....[11]....
        /*0104*/ 	.word	0x00001da0


	//   ....[12]....
        /*0108*/ 	.word	0x00001de0


	//   ....[13]....
        /*010c*/ 	.word	0x00001f80


	//   ....[14]....
        /*0110*/ 	.word	0x00001f90


	//   ....[15]....
        /*0114*/ 	.word	0x00002930


	//   ....[16]....
        /*0118*/ 	.word	0x00002980


	//----- nvinfo : EIATTR_COOP_GROUP_MASK_REGIDS
	.align		4
.L_42:
        /*011c*/ 	.byte	0x04, 0x29
        /*011e*/ 	.short	(.L_44 - .L_43)


	//   ....[0]....
.L_43:
        /*0120*/ 	.word	0xffffffff


	//   ....[1]....
        /*0124*/ 	.word	0xffffffff


	//   ....[2]....
        /*0128*/ 	.word	0xffffffff


	//   ....[3]....
        /*012c*/ 	.word	0xffffffff


	//   ....[4]....
        /*0130*/ 	.word	0xffffffff


	//   ....[5]....
        /*0134*/ 	.word	0xffffffff


	//   ....[6]....
        /*0138*/ 	.word	0xffffffff


	//   ....[7]....
        /*013c*/ 	.word	0xffffffff


	//   ....[8]....
        /*0140*/ 	.word	0xffffffff


	//   ....[9]....
        /*0144*/ 	.word	0xffffffff


	//----- nvinfo : EIATTR_COOP_GROUP_INSTR_OFFSETS
	.align		4
.L_44:
        /*0148*/ 	.byte	0x04, 0x28
        /*014a*/ 	.short	(.L_46 - .L_45)


	//   ....[0]....
.L_45:
        /*014c*/ 	.word	0x00000050


	//   ....[1]....
        /*0150*/ 	.word	0x00000310


	//   ....[2]....
        /*0154*/ 	.word	0x00000500


	//   ....[3]....
        /*0158*/ 	.word	0x000009a0


	//   ....[4]....
        /*015c*/ 	.word	0x00000ae0


	//   ....[5]....
        /*0160*/ 	.word	0x00000fe0


	//   ....[6]....
        /*0164*/ 	.word	0x00001120


	//   ....[7]....
        /*0168*/ 	.word	0x00001610


	//   ....[8]....
        /*016c*/ 	.word	0x000027c0


	//   ....[9]....
        /*0170*/ 	.word	0x00002a30


	//----- nvinfo : EIATTR_VRC_CTA_INIT_COUNT
	.align		4
.L_46:
        /*0174*/ 	.byte	0x02, 0x4a
        /*0176*/ 	.byte	0x80
	.zero		1


	//----- nvinfo : EIATTR_MBARRIER_INSTR_OFFSETS
	.align		4
        /*0178*/ 	.byte	0x04, 0x39
        /*017a*/ 	.short	(.L_48 - .L_47)


	//   ....[0]....
.L_47:
        /*017c*/ 	.word	0x00001820
        /*0180*/ 	.word	0x000000ff
        /*0184*/ 	.word	0x0000a000
        /*0188*/ 	.short	0x0100
        /*018a*/ 	.byte	0x08
	.zero		1


	//   ....[1]....
        /*018c*/ 	.word	0x00001830
        /*0190*/ 	.word	0x000000ff
        /*0194*/ 	.word	0x0000a010
        /*0198*/ 	.short	0x0100
        /*019a*/ 	.byte	0x08
	.zero		1


	//   ....[2]....
        /*019c*/ 	.word	0x00001ae0
        /*01a0*/ 	.word	0x000000ff
        /*01a4*/ 	.word	0x0000a000
        /*01a8*/ 	.short	0x010a
        /*01aa*/ 	.byte	0x08
	.zero		1


	//   ....[3]....
        /*01ac*/ 	.word	0x00001c80
        /*01b0*/ 	.word	0x000000ff
        /*01b4*/ 	.word	0x0000a010
        /*01b8*/ 	.short	0x010a
        /*01ba*/ 	.byte	0x08
	.zero		1


	//   ....[4]....
        /*01bc*/ 	.word	0x00001e60
        /*01c0*/ 	.word	0x000000ff
        /*01c4*/ 	.word	0x0000a000
        /*01c8*/ 	.short	0x010a
        /*01ca*/ 	.byte	0x08
	.zero		1


	//   ....[5]....
        /*01cc*/ 	.word	0x00001fd0
        /*01d0*/ 	.word	0x000000ff
        /*01d4*/ 	.word	0x0000a010
        /*01d8*/ 	.short	0x010a
        /*01da*/ 	.byte	0x08
	.zero		1


	//   ....[6]....
        /*01dc*/ 	.word	0x00002060
        /*01e0*/ 	.word	0x000000ff
        /*01e4*/ 	.word	0x0000a000
        /*01e8*/ 	.short	0x0108
        /*01ea*/ 	.byte	0x08
	.zero		1


	//   ....[7]....
        /*01ec*/ 	.word	0x00002070
        /*01f0*/ 	.word	0x000000ff
        /*01f4*/ 	.word	0x0000a010
        /*01f8*/ 	.short	0x0108
        /*01fa*/ 	.byte	0x08
	.zero		1


	//   ....[8]....
        /*01fc*/ 	.word	0x00002a50
        /*0200*/ 	.word	0x000000ff
        /*0204*/ 	.word	0x0000a000
        /*0208*/ 	.short	0x010a
        /*020a*/ 	.byte	0x08
	.zero		1


	//   ....[9]....
        /*020c*/ 	.word	0x00002a80
        /*0210*/ 	.word	0x000000ff
        /*0214*/ 	.word	0x0000a010
        /*0218*/ 	.short	0x010a
        /*021a*/ 	.byte	0x08
	.zero		1


	//   ....[10]....
        /*021c*/ 	.word	0x00002ab0
        /*0220*/ 	.word	0x000000ff
        /*0224*/ 	.word	0x0000a000
        /*0228*/ 	.short	0x010a
        /*022a*/ 	.byte	0x08
	.zero		1


	//   ....[11]....
        /*022c*/ 	.word	0x00002ae0
        /*0230*/ 	.word	0x000000ff
        /*0234*/ 	.word	0x0000a010
        /*0238*/ 	.short	0x010a
        /*023a*/ 	.byte	0x08
	.zero		1


	//----- nvinfo : EIATTR_NUM_MBARRIERS
	.align		4
.L_48:
        /*023c*/ 	.byte	0x03, 0x38
        /*023e*/ 	.short	0x0002


	//----- nvinfo : EIATTR_EXIT_INSTR_OFFSETS
	.align		4
        /*0240*/ 	.byte	0x04, 0x1c
        /*0242*/ 	.short	(.L_50 - .L_49)


	//   ....[0]....
.L_49:
        /*0244*/ 	.word	0x00002a40


	//----- nvinfo : EIATTR_REQNTID
	.align		4
.L_50:
        /*0248*/ 	.byte	0x04, 0x10
        /*024a*/ 	.short	(.L_52 - .L_51)
.L_51:
        /*024c*/ 	.word	0x00000080
        /*0250*/ 	.word	0x00000001
        /*0254*/ 	.word	0x00000001


	//----- nvinfo : EIATTR_CRS_STACK_SIZE
	.align		4
.L_52:
        /*0258*/ 	.byte	0x04, 0x1e
        /*025a*/ 	.short	(.L_54 - .L_53)
.L_53:
        /*025c*/ 	.word	0x00000000


	//----- nvinfo : EIATTR_CBANK_PARAM_SIZE
	.align		4
.L_54:
        /*0260*/ 	.byte	0x03, 0x19
        /*0262*/ 	.short	0x0050


	//----- nvinfo : EIATTR_PARAM_CBANK
	.align		4
        /*0264*/ 	.byte	0x04, 0x0a
        /*0266*/ 	.short	(.L_56 - .L_55)
	.align		4
.L_55:
        /*0268*/ 	.word	index@(.nv.constant0.gluon_tcgen05)
        /*026c*/ 	.short	0x0380
        /*026e*/ 	.short	0x0050


	//----- nvinfo : EIATTR_SW_WAR
	.align		4
.L_56:
        /*0270*/ 	.byte	0x04, 0x36
        /*0272*/ 	.short	(.L_58 - .L_57)
.L_57:
        /*0274*/ 	.word	0x00000008
.L_58:


//--------------------- .nv.compat                --------------------------
	.section	.nv.compat,"",@"SHT_CUDA_COMPAT_INFO"
	.align	4
        /*0000*/ 	.byte	0x02, 0x02, 0x02, 0x00, 0x02, 0x05, 0x05, 0x00, 0x02, 0x03, 0x03, 0x00, 0x02, 0x06, 0x01, 0x00


//--------------------- .nv.callgraph             --------------------------
	.section	.nv.callgraph,"",@"SHT_CUDA_CALLGRAPH"
	.align	4
	.sectionentsize	8
	.align		4
        /*0000*/ 	.word	0x00000000
	.align		4
        /*0004*/ 	.word	0xffffffff
	.align		4
        /*0008*/ 	.word	0x00000000
	.align		4
        /*000c*/ 	.word	0xfffffffe
	.align		4
        /*0010*/ 	.word	0x00000000
	.align		4
        /*0014*/ 	.word	0xfffffffd
	.align		4
        /*0018*/ 	.word	0x00000000
	.align		4
        /*001c*/ 	.word	0xfffffffc


//--------------------- .text.gluon_tcgen05       --------------------------
	.section	.text.gluon_tcgen05,"ax",@progbits
	.align	128
        .global         gluon_tcgen05
        .type           gluon_tcgen05,@function
        .size           gluon_tcgen05,(.L_x_73 - gluon_tcgen05)
        .other          gluon_tcgen05,@"STO_CUDA_ENTRY STV_DEFAULT"
gluon_tcgen05:
.text.gluon_tcgen05:
[----:B------:R-:W1:Y:S01]  /*0000*/  LDC R1, c[0x0][0x37c] ;  /* 0x0000df00ff017b82 */ /* 0x000e620000000800 */
[----:B------:R-:W2:Y:S02]  /*0010*/  S2R R0, SR_TID.X ;  /* 0x0000000000007919 */ /* 0x000ea40000002100 */
[----:B--2---:R-:W-:-:S13]  /*0020*/  ISETP.GE.U32.AND P2, PT, R0, 0x20, PT ;  /* 0x000000200000780c */ /* 0x004fda0003f46070 */
[----:B------:R-:W-:Y:S05]  /*0030*/  @P2 BRA `(.L_x_0) ;  /* 0x0000000000b82947 */ /* 0x000fea0003800000 */
[----:B------:R-:W2:Y:S01]  /*0040*/  S2UR UR6, SR_CgaCtaId ;  /* 0x00000000000679c3 */ /* 0x000ea20000008800 */
[----:B------:R-:W-:Y:S01]  /*0050*/  NOP ;  /* 0x0000000000007918 */ /* 0x000fe20000000000 */
[----:B------:R-:W-:Y:S02]  /*0060*/  UMOV UR4, 0x40 ;  /* 0x0000004000047882 */ /* 0x000fe40000000000 */
[----:B--2---:R-:W-:-:S09]  /*0070*/  ULEA UR4, UR6, UR4, 0x18 ;  /* 0x0000000406047291 */ /* 0x004fd2000f8ec0ff */
[----:B------:R-:W2:Y:S01]  /*0080*/  LDS.U8 R2, [UR4] ;  /* 0x00000004ff027984 */ /* 0x000ea20008000000 */
[----:B------:R-:W-:Y:S02]  /*0090*/  UMOV UR4, 0x400 ;  /* 0x0000040000047882 */ /* 0x000fe40000000000 */
[----:B------:R-:W-:Y:S01]  /*00a0*/  ULEA UR4, UR6, UR4, 0x18 ;  /* 0x0000000406047291 */ /* 0x000fe2000f8ec0ff */
[----:B--2---:R-:W-:-:S13]  /*00b0*/  ISETP.NE.AND P0, PT, R2, RZ, PT ;  /* 0x000000ff0200720c */ /* 0x004fda0003f05270 */
[----:B------:R-:W-:Y:S05]  /*00c0*/  @P0 BRA `(.L_x_1) ;  /* 0x00000000007c0947 */ /* 0x000fea0003800000 */
[----:B------:R-:W-:-:S13]  /*00d0*/  ELECT P0, URZ, PT ;  /* 0x0000000000ff782f */ /* 0x000fda0003800000 */
[----:B------:R-:W-:Y:S05]  /*00e0*/  @!P0 BRA `(.L_x_2) ;  /* 0x0000000000848947 */ /* 0x000fea0003800000 */
[----:B------:R-:W-:Y:S01]  /*00f0*/  UMOV UR5, 0x8 ;  /* 0x0000000800057882 */ /* 0x000fe20000000000 */
[----:B------:R-:W-:Y:S02]  /*0100*/  IMAD.MOV.U32 R5, RZ, RZ, 0x1 ;  /* 0x00000001ff057424 */ /* 0x000fe400078e00ff */
[----:B------:R-:W-:Y:S02]  /*0110*/  IMAD.MOV.U32 R3, RZ, RZ, 0xff ;  /* 0x000000ffff037424 */ /* 0x000fe400078e00ff */
[----:B------:R-:W-:Y:S04]  /*0120*/  DEPBAR.LE SB2, 0x36 ;  /* 0x0000ad800000791a */ /* 0x000fe80000000000 */
[----:B------:R-:W2:Y:S02]  /*0130*/  UTCATOMSWS.FIND_AND_SET.ALIGN UP0, UR5, UR5 ;  /* 0x00000005000575e3 */ /* 0x000ea40008000800 */
[----:B--2---:R-:W-:-:S04]  /*0140*/  PLOP3.LUT P0, PT, PT, PT, UP0, 0x80, 0x8 ;  /* 0x000000000008781c */ /* 0x004fc80003f0f008 */
[----:B------:R-:W-:-:S04]  /*0150*/  SEL R2, RZ, 0xffffffff, !P0 ;  /* 0xffffffffff027807 */ /* 0x000fc80004000000 */
[----:B------:R-:W-:Y:S01]  /*0160*/  ISETP.NE.AND P0, PT, R2, RZ, PT ;  /* 0x000000ff0200720c */ /* 0x000fe20003f05270 */
[----:B------:R-:W-:-:S12]  /*0170*/  IMAD.U32 R2, RZ, RZ, UR5 ;  /* 0x00000005ff027e24 */ /* 0x000fd8000f8e00ff */
[----:B------:R-:W-:Y:S05]  /*0180*/  @P0 BRA `(.L_x_3) ;  /* 0x0000000000240947 */ /* 0x000fea0003800000 */
.L_x_4:
[----:B------:R-:W-:Y:S05]  /*0190*/  NANOSLEEP 0x64 ;  /* 0x000000640000795d */ /* 0x000fea0003800000 */
[----:B------:R-:W-:-:S05]  /*01a0*/  UMOV UR5, 0x8 ;  /* 0x0000000800057882 */ /* 0x000fca0000000000 */
[----:B------:R-:W-:Y:S04]  /*01b0*/  DEPBAR.LE SB2, 0x36 ;  /* 0x0000ad800000791a */ /* 0x000fe80000000000 */
[----:B------:R-:W2:Y:S02]  /*01c0*/  UTCATOMSWS.FIND_AND_SET.ALIGN UP0, UR5, UR5 ;  /* 0x00000005000575e3 */ /* 0x000ea40008000800 */
[----:B--2---:R-:W-:-:S04]  /*01d0*/  PLOP3.LUT P0, PT, PT, PT, UP0, 0x80, 0x8 ;  /* 0x000000000008781c */ /* 0x004fc80003f0f008 */
[----:B------:R-:W-:-:S04]  /*01e0*/  SEL R2, RZ, 0xffffffff, !P0 ;  /* 0xffffffffff027807 */ /* 0x000fc80004000000 */
[----:B------:R-:W-:Y:S01]  /*01f0*/  ISETP.NE.AND P0, PT, R2, RZ, PT ;  /* 0x000000ff0200720c */ /* 0x000fe20003f05270 */
[----:B------:R-:W-:-:S12]  /*0200*/  IMAD.U32 R2, RZ, RZ, UR5 ;  /* 0x00000005ff027e24 */ /* 0x000fd8000f8e00ff */
[----:B------:R-:W-:Y:S05]  /*0210*/  @!P0 BRA `(.L_x_4) ;  /* 0xfffffffc00dc8947 */ /* 0x000fea000383ffff */
.L_x_3:
[C---:B------:R-:W-:Y:S01]  /*0220*/  VIADD R4, R2.reuse, 0x10 ;  /* 0x0000001002047836 */ /* 0x040fe20000000000 */
[----:B------:R-:W-:Y:S01]  /*0230*/  UMOV UR5, 0x50 ;  /* 0x0000005000057882 */ /* 0x000fe20000000000 */
[----:B------:R-:W-:Y:S01]  /*0240*/  SHF.L.U32 R3, R3, R2, RZ ;  /* 0x0000000203037219 */ /* 0x000fe200000006ff */
[----:B------:R-:W-:Y:S01]  /*0250*/  ULEA UR5, UR6, UR5, 0x18 ;  /* 0x0000000506057291 */ /* 0x000fe2000f8ec0ff */
[----:B------:R-:W-:Y:S01]  /*0260*/  IMAD.SHL.U32 R2, R2, 0x20, RZ ;  /* 0x0000002002027824 */ /* 0x000fe200078e00ff */
[----:B------:R-:W-:-:S04]  /*0270*/  SHF.L.U32 R4, R5, R4, RZ ;  /* 0x0000000405047219 */ /* 0x000fc800000006ff */
[----:B------:R-:W-:-:S05]  /*0280*/  LOP3.LUT R3, R4, R3, RZ, 0xfc, !PT ;  /* 0x0000000304037212 */ /* 0x000fca00078efcff */
[----:B------:R2:W-:Y:S04]  /*0290*/  ATOMS.OR RZ, [UR5], R3 ;  /* 0x00000003ffff798c */ /* 0x0005e8000b000005 */
[----:B------:R2:W-:Y:S01]  /*02a0*/  STS [UR4], R2 ;  /* 0x00000002ff007988 */ /* 0x0005e20008000804 */
[----:B------:R-:W-:Y:S05]  /*02b0*/  BRA `(.L_x_2) ;  /* 0x0000000000107947 */ /* 0x000fea0003800000 */
.L_x_1:
[----:B------:R-:W-:Y:S01]  /*02c0*/  IMAD.MOV.U32 R3, RZ, RZ, -0x1 ;  /* 0xffffffffff037424 */ /* 0x000fe200078e00ff */
[----:B------:R-:W-:-:S04]  /*02d0*/  MOV R2, 0x300 ;  /* 0x0000030000027802 */ /* 0x000fc80000000f00 */
[----:B------:R2:W-:Y:S03]  /*02e0*/  STS [UR4], R3 ;  /* 0x00000003ff007988 */ /* 0x0005e60008000804 */
[----:B-12---:R-:W-:Y:S05]  /*02f0*/  CALL.REL.NOINC `($__internal_1_$__cuda_sm10x_tcgen05_guardrail_trap_phase_invalid_during_alloc) ;  /* 0x0000002800107944 */ /* 0x006fea0003c00000 */
.L_x_2:
[----:B------:R-:W-:Y:S05]  /*0300*/  WARPSYNC.ALL ;  /* 0x0000000000007948 */ /* 0x000fea0003800000 */
[----:B------:R-:W-:Y:S01]  /*0310*/  NOP ;  /* 0x0000000000007918 */ /* 0x000fe20000000000 */
.L_x_0:
[----:B------:R-:W3:Y:S08]  /*0320*/  S2UR UR4, SR_CgaCtaId ;  /* 0x00000000000479c3 */ /* 0x000ef00000008800 */
[----:B------:R-:W-:Y:S01]  /*0330*/  BAR.SYNC.DEFER_BLOCKING 0x0 ;  /* 0x0000000000007b1d */ /* 0x000fe20000010000 */
[----:B------:R-:W-:-:S05]  /*0340*/  LOP3.LUT R10, R0, 0x7f, RZ, 0xc0, !PT ;  /* 0x0000007f000a7812 */ /* 0x000fca00078ec0ff */
[----:B------:R-:W-:Y:S02]  /*0350*/  UMOV UR8, 0x400 ;  /* 0x0000040000087882 */ /* 0x000fe40000000000 */
[----:B------:R-:W4:Y:S08]  /*0360*/  LDC R4, c[0x0][0x398] ;  /* 0x0000e600ff047b82 */ /* 0x000f300000000800 */
[----:B------:R-:W5:Y:S01]  /*0370*/  LDC R13, c[0x0][0x3a0] ;  /* 0x0000e800ff0d7b82 */ /* 0x000f620000000800 */
[----:B---3--:R-:W-:-:S07]  /*0380*/  ULEA UR8, UR4, UR8, 0x18 ;  /* 0x0000000804087291 */ /* 0x008fce000f8ec0ff */
[----:B------:R-:W3:Y:S02]  /*0390*/  S2UR UR11, SR_CTAID.Y ;  /* 0x00000000000b79c3 */ /* 0x000ee40000002600 */
[----:B--2---:R-:W2:Y:S06]  /*03a0*/  LDS R3, [UR8] ;  /* 0x00000008ff037984 */ /* 0x004eac0008000800 */
[----:B------:R-:W-:Y:S06]  /*03b0*/  BAR.SYNC.DEFER_BLOCKING 0x0 ;  /* 0x0000000000007b1d */ /* 0x000fec0000010000 */
[----:B------:R-:W-:Y:S05]  /*03c0*/  @P2 BRA `(.L_x_5) ;  /* 0x0000000000182947 */ /* 0x000fea0003800000 */
[----:B------:R-:W-:Y:S01]  /*03d0*/  ELECT P0, URZ, PT ;  /* 0x0000000000ff782f */ /* 0x000fe20003800000 */
[----:B------:R-:W-:Y:S01]  /*03e0*/  IMAD.MOV.U32 R2, RZ, RZ, 0x1 ;  /* 0x00000001ff027424 */ /* 0x000fe200078e00ff */
[----:B------:R-:W-:Y:S01]  /*03f0*/  UMOV UR5, 0x40 ;  /* 0x0000004000057882 */ /* 0x000fe20000000000 */
[----:B------:R-:W-:Y:S01]  /*0400*/  UVIRTCOUNT.DEALLOC.SMPOOL 0x80 ;  /* 0x000000800000784c */ /* 0x000fe20000000000 */
[----:B------:R-:W-:-:S09]  /*0410*/  ULEA UR5, UR4, UR5, 0x18 ;  /* 0x0000000504057291 */ /* 0x000fd2000f8ec0ff */
[----:B------:R5:W-:Y:S03]  /*0420*/  @P0 STS.U8 [UR5], R2 ;  /* 0x00000002ff000988 */ /* 0x000be60008000005 */
.L_x_5:
[----:B------:R-:W5:Y:S01]  /*0430*/  S2UR UR4, SR_CTAID.Z ;  /* 0x00000000000479c3 */ /* 0x000f620000002700 */
[----:B------:R-:W4:Y:S01]  /*0440*/  LDCU UR5, c[0x0][0x370] ;  /* 0x00006e00ff0577ac */ /* 0x000f220008000800 */
[----:B------:R-:W-:Y:S01]  /*0450*/  ISETP.GE.U32.AND P0, PT, R10, 0x20, PT ;  /* 0x000000200a00780c */ /* 0x000fe20003f06070 */
[----:B----4-:R-:W-:Y:S01]  /*0460*/  VIADD R4, R4, 0xffffffff ;  /* 0xffffffff04047836 */ /* 0x010fe20000000000 */
[C---:B------:R-:W-:Y:S01]  /*0470*/  ISETP.NE.U32.AND P3, PT, R10.reuse, RZ, PT ;  /* 0x000000ff0a00720c */ /* 0x040fe20003f65070 */
[----:B------:R-:W5:Y:S01]  /*0480*/  LDCU UR6, c[0x0][0x374] ;  /* 0x00006e80ff0677ac */ /* 0x000f620008000800 */
[----:B------:R-:W-:Y:S01]  /*0490*/  LEA R11, R10, UR8, 0x2 ;  /* 0x000000080a0b7c11 */ /* 0x000fe2000f8e10ff */
[----:B-----5:R-:W-:Y:S01]  /*04a0*/  VIADD R12, R13, 0xffffffff ;  /* 0xffffffff0d0c7836 */ /* 0x020fe20000000000 */
[----:B------:R-:W4:Y:S01]  /*04b0*/  S2UR UR9, SR_CTAID.X ;  /* 0x00000000000979c3 */ /* 0x000f220000002500 */
[----:B------:R-:W5:Y:S01]  /*04c0*/  LDCU.64 UR14, c[0x0][0x3c0] ;  /* 0x00007800ff0e77ac */ /* 0x000f620008000a00 */
[----:B--2---:R-:W-:Y:S01]  /*04d0*/  R2UR UR27, R3 ;  /* 0x00000000031b72ca */ /* 0x004fe200000e0000 */
[----:B------:R-:W-:Y:S04]  /*04e0*/  BSSY.RECONVERGENT B0, `(.L_x_6) ;  /* 0x0000011000007945 */ /* 0x000fe80003800200 */
[----:B------:R2:W-:Y:S01]  /*04f0*/  @!P0 STS [R11], RZ ;  /* 0x000000ff0b008388 */ /* 0x0005e20000000800 */
[----:B------:R-:W-:-:S03]  /*0500*/  NOP ;  /* 0x0000000000007918 */ /* 0x000fc60000000000 */
[----:B------:R2:W-:Y:S01]  /*0510*/  @!P3 STS [UR8+0x24], R4 ;  /* 0x00002404ff00b988 */ /* 0x0005e20008000808 */
[----:B---3--:R-:W-:-:S03]  /*0520*/  UIMAD UR4, UR4, UR6, UR11 ;  /* 0x00000006040472a4 */ /* 0x008fc6000f8e020b */
[----:B------:R2:W-:Y:S01]  /*0530*/  @!P3 STS [UR8+0x20], R12 ;  /* 0x0000200cff00b988 */ /* 0x0005e20008000808 */
[----:B----4-:R-:W-:-:S04]  /*0540*/  UIMAD UR4, UR4, UR5, UR9 ;  /* 0x00000005040472a4 */ /* 0x010fc8000f8e0209 */
[----:B------:R-:W-:-:S04]  /*0550*/  UIMAD UR4, UR4, 0x180, URZ ;  /* 0x00000180040478a4 */ /* 0x000fc8000f8e02ff */
[----:B-----5:R-:W-:-:S04]  /*0560*/  UIADD3 UR12, UP0, UPT, UR4, UR14, URZ ;  /* 0x0000000e040c7290 */ /* 0x020fc8000ff1e0ff */
[----:B------:R-:W-:Y:S01]  /*0570*/  ULEA.HI.X.SX32 UR13, UR4, UR15, 0x1, UP0 ;  /* 0x0000000f040d7291 */ /* 0x000fe200080f0eff */
[----:B--2---:R-:W-:Y:S11]  /*0580*/  @P3 BRA `(.L_x_7) ;  /* 0x0000000000183947 */ /* 0x004ff60003800000 */
[----:B------:R-:W2:Y:S01]  /*0590*/  LDS R2, [UR8+0x8] ;  /* 0x00000808ff027984 */ /* 0x000ea20008000800 */
[----:B------:R-:W3:Y:S01]  /*05a0*/  LDC.64 R6, c[0x0][0x380] ;  /* 0x0000e000ff067b82 */ /* 0x000ee20000000a00 */
[----:B------:R-:W-:Y:S02]  /*05b0*/  IMAD.MOV.U32 R3, RZ, RZ, 0x70 ;  /* 0x00000070ff037424 */ /* 0x000fe400078e00ff */
[----:B---3--:R3:W-:Y:S03]  /*05c0*/  STS.64 [UR8], R6 ;  /* 0x00000006ff007988 */ /* 0x0087e60008000a08 */
[----:B--2---:R-:W-:-:S05]  /*05d0*/  LOP3.LUT R2, R2, 0x10, R3, 0xd8, !PT ;  /* 0x0000001002027812 */ /* 0x004fca00078ed803 */
[----:B------:R3:W-:Y:S02]  /*05e0*/  STS [UR8+0x8], R2 ;  /* 0x00000802ff007988 */ /* 0x0007e40008000808 */
.L_x_7:
[----:B------:R-:W-:Y:S05]  /*05f0*/  BSYNC.RECONVERGENT B0 ;  /* 0x0000000000007941 */ /* 0x000fea0003800200 */
.L_x_6:
[----:B------:R-:W-:Y:S04]  /*0600*/  BSSY.RECONVERGENT B0, `(.L_x_8) ;  /* 0x000000a000007945 */ /* 0x000fe80003800200 */
[----:B------:R-:W-:Y:S05]  /*0610*/  @P3 BRA `(.L_x_9) ;  /* 0x0000000000203947 */ /* 0x000fea0003800000 */
[----:B---3--:R-:W2:Y:S01]  /*0620*/  LDS R2, [UR8+0x34] ;  /* 0x00003408ff027984 */ /* 0x008ea20008000800 */
[----:B------:R-:W-:Y:S02]  /*0630*/  IMAD.MOV.U32 R3, RZ, RZ, 0x3f000000 ;  /* 0x3f000000ff037424 */ /* 0x000fe400078e00ff */
[----:B------:R-:W-:Y:S01]  /*0640*/  @!P3 IMAD.MOV.U32 R5, RZ, RZ, 0x3f ;  /* 0x0000003fff05b424 */ /* 0x000fe200078e00ff */
[----:B------:R-:W3:Y:S02]  /*0650*/  @!P3 LDS R6, [UR8+0x38] ;  /* 0x00003808ff06b984 */ /* 0x000ee40008000800 */
[----:B--2---:R-:W-:Y:S02]  /*0660*/  LOP3.LUT R2, R2, 0xff000000, R3, 0xb8, !PT ;  /* 0xff00000002027812 */ /* 0x004fe400078eb803 */
[----:B---3--:R-:W-:-:S03]  /*0670*/  @!P3 LOP3.LUT R3, R6, 0xff, R5, 0xb8, !PT ;  /* 0x000000ff0603b812 */ /* 0x008fc600078eb805 */
[----:B------:R2:W-:Y:S04]  /*0680*/  STS [UR8+0x34], R2 ;  /* 0x00003402ff007988 */ /* 0x0005e80008000808 */
[----:B------:R2:W-:Y:S02]  /*0690*/  @!P3 STS [UR8+0x38], R3 ;  /* 0x00003803ff00b988 */ /* 0x0005e40008000808 */
.L_x_9:
[----:B------:R-:W-:Y:S05]  /*06a0*/  BSYNC.RECONVERGENT B0 ;  /* 0x0000000000007941 */ /* 0x000fea0003800200 */
.L_x_8:
[----:B------:R-:W-:Y:S04]  /*06b0*/  BSSY.RECONVERGENT B0, `(.L_x_10) ;  /* 0x000000e000007945 */ /* 0x000fe80003800200 */
[----:B------:R-:W-:Y:S05]  /*06c0*/  @P3 BRA `(.L_x_11) ;  /* 0x0000000000303947 */ /* 0x000fea0003800000 */
[----:B--2---:R-:W2:Y:S01]  /*06d0*/  LDS R3, [UR8+0x34] ;  /* 0x00003408ff037984 */ /* 0x004ea20008000800 */
[----:B------:R-:W4:Y:S03]  /*06e0*/  LDC.64 R8, c[0x0][0x3a8] ;  /* 0x0000ea00ff087b82 */ /* 0x000f260000000a00 */
[----:B---3--:R-:W3:Y:S01]  /*06f0*/  LDS R2, [UR8+0x1c] ;  /* 0x00001c08ff027984 */ /* 0x008ee20008000800 */
[C---:B----4-:R-:W-:Y:S01]  /*0700*/  SHF.L.U64.HI R6, R8.reuse, 0x1, R9 ;  /* 0x0000000108067819 */ /* 0x050fe20000010209 */
[----:B------:R-:W-:-:S03]  /*0710*/  IMAD.SHL.U32 R5, R8, 0x2, RZ ;  /* 0x0000000208057824 */ /* 0x000fc600078e00ff */
[--C-:B------:R-:W-:Y:S02]  /*0720*/  SHF.R.U32.HI R7, RZ, 0x4, R6.reuse ;  /* 0x00000004ff077819 */ /* 0x100fe40000011606 */
[----:B------:R-:W-:-:S05]  /*0730*/  SHF.R.U64 R5, R5, 0x4, R6 ;  /* 0x0000000405057819 */ /* 0x000fca0000001206 */
[----:B------:R4:W-:Y:S01]  /*0740*/  STS [UR8+0xc], R5 ;  /* 0x00000c05ff007988 */ /* 0x0009e20008000808 */
[----:B--2---:R-:W-:Y:S02]  /*0750*/  LOP3.LUT R3, R3, 0x7, RZ, 0xb8, !PT ;  /* 0x0000000703037812 */ /* 0x004fe400078eb8ff */
[----:B---3--:R-:W-:-:S03]  /*0760*/  LOP3.LUT R2, R2, 0xf, R7, 0xb8, !PT ;  /* 0x0000000f02027812 */ /* 0x008fc600078eb807 */
[----:B------:R4:W-:Y:S04]  /*0770*/  STS [UR8+0x34], R3 ;  /* 0x00003403ff007988 */ /* 0x0009e80008000808 */
[----:B------:R4:W-:Y:S02]  /*0780*/  STS [UR8+0x1c], R2 ;  /* 0x00001c02ff007988 */ /* 0x0009e40008000808 */
.L_x_11:
[----:B------:R-:W-:Y:S05]  /*0790*/  BSYNC.RECONVERGENT B0 ;  /* 0x0000000000007941 */ /* 0x000fea0003800200 */
.L_x_10:
[----:B------:R-:W-:Y:S04]  /*07a0*/  BSSY.RECONVERGENT B1, `(.L_x_12) ;  /* 0x000001a000017945 */ /* 0x000fe80003800200 */
[----:B------:R-:W-:Y:S04]  /*07b0*/  BSSY.RELIABLE B0, `(.L_x_13) ;  /* 0x0000015000007945 */ /* 0x000fe80003800100 */
[----:B------:R-:W-:Y:S05]  /*07c0*/  @P3 BRA `(.L_x_14) ;  /* 0x0000000000203947 */ /* 0x000fea0003800000 */
[----:B--234-:R-:W2:Y:S02]  /*07d0*/  LDS R2, [UR8+0x34] ;  /* 0x00003408ff027984 */ /* 0x01cea40008000800 */
[----:B--2---:R-:W-:-:S05]  /*07e0*/  LOP3.LUT R2, R2, 0x38, RZ, 0xb8, !PT ;  /* 0x0000003802027812 */ /* 0x004fca00078eb8ff */
[----:B------:R2:W-:Y:S01]  /*07f0*/  STS [UR8+0x34], R2 ;  /* 0x00003402ff007988 */ /* 0x0005e20008000808 */
[----:B------:R-:W-:Y:S05]  /*0800*/  @P3 BRA `(.L_x_15) ;  /* 0x0000000000203947 */ /* 0x000fea0003800000 */
[----:B--2---:R-:W2:Y:S01]  /*0810*/  LDS R2, [UR8+0x8] ;  /* 0x00000808ff027984 */ /* 0x004ea20008000800 */
[----:B------:R-:W-:-:S05]  /*0820*/  IMAD.MOV.U32 R3, RZ, RZ, 0x780 ;  /* 0x00000780ff037424 */ /* 0x000fca00078e00ff */
[----:B--2---:R-:W-:-:S05]  /*0830*/  LOP3.LUT R2, R2, 0x500, R3, 0xd8, !PT ;  /* 0x0000050002027812 */ /* 0x004fca00078ed803 */
[----:B------:R5:W-:Y:S02]  /*0840*/  STS [UR8+0x8], R2 ;  /* 0x00000802ff007988 */ /* 0x000be40008000808 */
.L_x_14:
[----:B------:R-:W-:Y:S05]  /*0850*/  @P3 BRA `(.L_x_16) ;  /* 0x0000000000283947 */ /* 0x000fea0003800000 */
[----:B--2345:R-:W2:Y:S02]  /*0860*/  LDS R2, [UR8+0x8] ;  /* 0x00000808ff027984 */ /* 0x03cea40008000800 */
[----:B--2---:R-:W-:-:S05]  /*0870*/  LOP3.LUT R2, R2, 0x1800, RZ, 0xb8, !PT ;  /* 0x0000180002027812 */ /* 0x004fca00078eb8ff */
[----:B------:R3:W-:Y:S02]  /*0880*/  STS [UR8+0x8], R2 ;  /* 0x00000802ff007988 */ /* 0x0007e40008000808 */
.L_x_15:
[----:B------:R-:W-:Y:S05]  /*0890*/  @P3 BREAK.RELIABLE B0 ;  /* 0x0000000000003942 */ /* 0x000fea0003800100 */
[----:B------:R-:W-:Y:S05]  /*08a0*/  @P3 BRA `(.L_x_17) ;  /* 0x0000000000243947 */ /* 0x000fea0003800000 */
[----:B------:R-:W4:Y:S01]  /*08b0*/  LDS R3, [UR8+0x8] ;  /* 0x00000808ff037984 */ /* 0x000f220008000800 */
[----:B--23--:R-:W-:-:S05]  /*08c0*/  IMAD.MOV.U32 R2, RZ, RZ, 0x6000 ;  /* 0x00006000ff027424 */ /* 0x00cfca00078e00ff */
[----:B----4-:R-:W-:-:S04]  /*08d0*/  LOP3.LUT R2, R3, 0x6000, R2, 0xd8, !PT ;  /* 0x0000600003027812 */ /* 0x010fc800078ed802 */
[----:B------:R-:W-:-:S05]  /*08e0*/  LOP3.LUT R2, R2, 0x400000, RZ, 0xb8, !PT ;  /* 0x0040000002027812 */ /* 0x000fca00078eb8ff */
[----:B------:R2:W-:Y:S02]  /*08f0*/  STS [UR8+0x8], R2 ;  /* 0x00000802ff007988 */ /* 0x0005e40008000808 */
.L_x_16:
[----:B------:R-:W-:Y:S05]  /*0900*/  BSYNC.RELIABLE B0 ;  /* 0x0000000000007941 */ /* 0x000fea0003800100 */
.L_x_13:
[----:B--2345:R-:W2:Y:S02]  /*0910*/  @!P3 LDS R2, [UR8+0x8] ;  /* 0x00000808ff02b984 */ /* 0x03cea40008000800 */
[----:B--2---:R-:W-:-:S05]  /*0920*/  @!P3 LOP3.LUT R2, R2, 0x8000, RZ, 0xb8, !PT ;  /* 0x000080000202b812 */ /* 0x004fca00078eb8ff */
[----:B------:R4:W-:Y:S02]  /*0930*/  @!P3 STS [UR8+0x8], R2 ;  /* 0x00000802ff00b988 */ /* 0x0009e40008000808 */
.L_x_17:
[----:B------:R-:W-:Y:S05]  /*0940*/  BSYNC.RECONVERGENT B1 ;  /* 0x0000000000017941 */ /* 0x000fea0003800200 */
.L_x_12:
[----:B------:R-:W-:Y:S05]  /*0950*/  WARPSYNC.ALL ;  /* 0x0000000000007948 */ /* 0x000fea0003800000 */
[----:B------:R-:W-:Y:S01]  /*0960*/  NOP ;  /* 0x0000000000007918 */ /* 0x000fe20000000000 */
[----:B------:R-:W-:Y:S05]  /*0970*/  @P0 BRA `(.L_x_18) ;  /* 0x0000000000300947 */ /* 0x000fea0003800000 */
[----:B--234-:R-:W2:Y:S01]  /*0980*/  S2R R2, SR_LANEID ;  /* 0x0000000000027919 */ /* 0x01cea20000000000 */
[----:B------:R-:W-:Y:S05]  /*0990*/  WARPSYNC.ALL ;  /* 0x0000000000007948 */ /* 0x000fea0003800000 */
[----:B------:R-:W-:Y:S01]  /*09a0*/  NOP ;  /* 0x0000000000007918 */ /* 0x000fe20000000000 */
[----:B--2---:R-:W-:-:S05]  /*09b0*/  IMAD.SHL.U32 R5, R2, 0x4, RZ ;  /* 0x0000000402057824 */ /* 0x004fca00078e00ff */
[----:B------:R-:W2:Y:S01]  /*09c0*/  LDS R7, [R5+UR8] ;  /* 0x0000000805077984 */ /* 0x000ea20008000800 */
[----:B------:R-:W-:-:S05]  /*09d0*/  IADD3 R2, P1, PT, R5, UR12, RZ ;  /* 0x0000000c05027c10 */ /* 0x000fca000ff3e0ff */
[----:B------:R-:W-:-:S05]  /*09e0*/  IMAD.X R3, RZ, RZ, UR13, P1 ;  /* 0x0000000dff037e24 */ /* 0x000fca00088e06ff */
[----:B--2---:R5:W2:Y:S01]  /*09f0*/  ATOMG.E.EXCH.STRONG.GPU PT, RZ, [R2], R7 ;  /* 0x0000000702ff73a8 */ /* 0x004aa200041ee100 */
[----:B------:R-:W-:-:S04]  /*0a00*/  DEPBAR {5,4,3,2,1,0} ;  /* 0x0000003f0000791a */ /* 0x000fc80000000000 */
[----:B------:R-:W3:Y:S02]  /*0a10*/  CCTL.E.C.LDCU.IV.DEEP [UR12] ;  /* 0x000000000c007540 */ /* 0x000ee40009c08000 */
[----:B---3--:R5:W-:Y:S01]  /*0a20*/  UTMACCTL.IV [UR12] ;  /* 0x000000000c0079b9 */ /* 0x008be20008000000 */
[----:B------:R-:W-:Y:S01]  /*0a30*/  NOP ;  /* 0x0000000000007918 */ /* 0x000fe20000000000 */
.L_x_18:
[----:B------:R-:W-:Y:S05]  /*0a40*/  @P0 BRA `(.L_x_19) ;  /* 0x00000000000c0947 */ /* 0x000fea0003800000 */
[----:B------:R0:W-:Y:S01]  /*0a50*/  UTMACMDFLUSH ;  /* 0x00000000000079b7 */ /* 0x0001e20000000000 */
[----:B------:R-:W-:Y:S05]  /*0a60*/  @P0 BRA `(.L_x_19) ;  /* 0x0000000000040947 */ /* 0x000fea0003800000 */
[----:B------:R-:W-:-:S04]  /*0a70*/  DEPBAR.LE SB0, 0x0 ;  /* 0x000080000000791a */ /* 0x000fc80000000000 */
.L_x_19:
[----:B------:R-:W-:Y:S05]  /*0a80*/  WARPSYNC.ALL ;  /* 0x0000000000007948 */ /* 0x000fea0003800000 */
[----:B------:R-:W-:Y:S01]  /*0a90*/  NOP ;  /* 0x0000000000007918 */ /* 0x000fe20000000000 */
[----:B--2---:R-:W-:Y:S06]  /*0aa0*/  BAR.SYNC.DEFER_BLOCKING 0x0 ;  /* 0x0000000000007b1d */ /* 0x004fec0000010000 */
[----:B------:R-:W-:Y:S02]  /*0ab0*/  BSSY.RECONVERGENT B1, `(.L_x_20) ;  /* 0x000000b000017945 */ /* 0x000fe40003800200 */
[----:B------:R-:W-:Y:S06]  /*0ac0*/  BAR.SYNC.DEFER_BLOCKING 0x0 ;  /* 0x0000000000007b1d */ /* 0x000fec0000010000 */
[----:B------:R2:W-:Y:S01]  /*0ad0*/  @!P0 STS [R11], RZ ;  /* 0x000000ff0b008388 */ /* 0x0005e20000000800 */
[----:B------:R-:W-:Y:S01]  /*0ae0*/  NOP ;  /* 0x0000000000007918 */ /* 0x000fe20000000000 */
[----:B------:R-:W-:Y:S05]  /*0af0*/  @P3 BRA `(.L_x_21) ;  /* 0x0000000000183947 */ /* 0x000fea0003800000 */
[----:B---345:R-:W3:Y:S01]  /*0b00*/  LDS R2, [UR8+0x8] ;  /* 0x00000808ff027984 */ /* 0x038ee20008000800 */
[----:B------:R-:W4:Y:S01]  /*0b10*/  LDC.64 R6, c[0x0][0x388] ;  /* 0x0000e200ff067b82 */ /* 0x000f220000000a00 */
[----:B------:R-:W-:Y:S02]  /*0b20*/  IMAD.MOV.U32 R3, RZ, RZ, 0x70 ;  /* 0x00000070ff037424 */ /* 0x000fe400078e00ff */
[----:B----4-:R4:W-:Y:S03]  /*0b30*/  STS.64 [UR8], R6 ;  /* 0x00000006ff007988 */ /* 0x0109e60008000a08 */
[----:B---3--:R-:W-:-:S05]  /*0b40*/  LOP3.LUT R2, R2, 0x10, R3, 0xd8, !PT ;  /* 0x0000001002027812 */ /* 0x008fca00078ed803 */
[----:B------:R4:W-:Y:S02]  /*0b50*/  STS [UR8+0x8], R2 ;  /* 0x00000802ff007988 */ /* 0x0009e40008000808 */
.L_x_21:
[----:B-----5:R-:W-:Y:S05]  /*0b60*/  BSYNC.RECONVERGENT B1 ;  /* 0x0000000000017941 */ /* 0x020fea0003800200 */
.L_x_20:
[----:B------:R-:W-:Y:S04]  /*0b70*/  BSSY.RECONVERGENT B2, `(.L_x_22) ;  /* 0x000000f000027945 */ /* 0x000fe80003800200 */
[----:B------:R-:W-:Y:S04]  /*0b80*/  BSSY.RELIABLE B1, `(.L_x_23) ;  /* 0x000000c000017945 */ /* 0x000fe80003800100 */
[----:B------:R-:W-:Y:S05]  /*0b90*/  @P3 BRA `(.L_x_24) ;  /* 0x0000000000283947 */ /* 0x000fea0003800000 */
[----:B---34-:R-:W3:Y:S01]  /*0ba0*/  LDS R2, [UR8+0x34] ;  /* 0x00003408ff027984 */ /* 0x018ee20008000800 */
[----:B------:R-:W-:Y:S01]  /*0bb0*/  IMAD.MOV.U32 R3, RZ, RZ, 0x3f000000 ;  /* 0x3f000000ff037424 */ /* 0x000fe200078e00ff */
[----:B------:R-:W-:Y:S05]  /*0bc0*/  @P3 BREAK.RELIABLE B1 ;  /* 0x0000000000013942 */ /* 0x000fea0003800100 */
[----:B---3--:R-:W-:-:S05]  /*0bd0*/  LOP3.LUT R2, R2, 0xff000000, R3, 0xb8, !PT ;  /* 0xff00000002027812 */ /* 0x008fca00078eb803 */
[----:B------:R3:W-:Y:S01]  /*0be0*/  STS [UR8+0x34], R2 ;  /* 0x00003402ff007988 */ /* 0x0007e20008000808 */
[----:B------:R-:W-:Y:S05]  /*0bf0*/  @P3 BRA `(.L_x_25) ;  /* 0x0000000000183947 */ /* 0x000fea0003800000 */
[----:B---3--:R-:W3:Y:S01]  /*0c00*/  LDS R2, [UR8+0x38] ;  /* 0x00003808ff027984 */ /* 0x008ee20008000800 */
[----:B------:R-:W-:-:S05]  /*0c10*/  IMAD.MOV.U32 R3, RZ, RZ, 0xff ;  /* 0x000000ffff037424 */ /* 0x000fca00078e00ff */
[----:B---3--:R-:W-:-:S05]  /*0c20*/  LOP3.LUT R2, R2, 0xff, R3, 0xb8, !PT ;  /* 0x000000ff02027812 */ /* 0x008fca00078eb803 */
[----:B------:R5:W-:Y:S02]  /*0c30*/  STS [UR8+0x38], R2 ;  /* 0x00003802ff007988 */ /* 0x000be40008000808 */
.L_x_24:
[----:B------:R-:W-:Y:S05]  /*0c40*/  BSYNC.RELIABLE B1 ;  /* 0x0000000000017941 */ /* 0x000fea0003800100 */
.L_x_23:
[----:B------:R2:W-:Y:S02]  /*0c50*/  @!P3 STS [UR8+0x20], R12 ;  /* 0x0000200cff00b988 */ /* 0x0005e40008000808 */
.L_x_25:
[----:B------:R-:W-:Y:S05]  /*0c60*/  BSYNC.RECONVERGENT B2 ;  /* 0x0000000000027941 */ /* 0x000fea0003800200 */
.L_x_22:
[----:B------:R-:W-:Y:S05]  /*0c70*/  WARPSYNC.ALL ;  /* 0x0000000000007948 */ /* 0x000fea0003800000 */
[----:B------:R-:W-:Y:S01]  /*0c80*/  NOP ;  /* 0x0000000000007918 */ /* 0x000fe20000000000 */
[----:B------:R-:W2:Y:S01]  /*0c90*/  LDC R5, c[0x0][0x39c] ;  /* 0x0000e700ff057b82 */ /* 0x000ea20000000800 */
[----:B------:R-:W-:Y:S01]  /*0ca0*/  BSSY.RECONVERGENT B2, `(.L_x_26) ;  /* 0x0000010000027945 */ /* 0x000fe20003800200 */
[----:B--2---:R-:W-:-:S05]  /*0cb0*/  VIADD R5, R5, 0xffffffff ;  /* 0xffffffff05057836 */ /* 0x004fca0000000000 */
[----:B------:R2:W-:Y:S01]  /*0cc0*/  @!P3 STS [UR8+0x24], R5 ;  /* 0x00002405ff00b988 */ /* 0x0005e20008000808 */
[----:B------:R-:W-:Y:S05]  /*0cd0*/  @P3 BRA `(.L_x_27) ;  /* 0x0000000000303947 */ /* 0x000fea0003800000 */
[----:B------:R-:W2:Y:S01]  /*0ce0*/  LDS R3, [UR8+0x34] ;  /* 0x00003408ff037984 */ /* 0x000ea20008000800 */
[----:B----4-:R-:W4:Y:S03]  /*0cf0*/  LDC.64 R6, c[0x0][0x3b0] ;  /* 0x0000ec00ff067b82 */ /* 0x010f260000000a00 */
[----:B---3-5:R-:W3:Y:S01]  /*0d00*/  LDS R2, [UR8+0x1c] ;  /* 0x00001c08ff027984 */ /* 0x028ee20008000800 */
        /* <DEDUP_REMOVED lines=9> */
.L_x_27:
[----:B------:R-:W-:Y:S05]  /*0da0*/  BSYNC.RECONVERGENT B2 ;  /* 0x0000000000027941 */ /* 0x000fea0003800200 */
.L_x_26:
[----:B------:R-:W-:Y:S04]  /*0db0*/  BSSY.RECONVERGENT B3, `(.L_x_28) ;  /* 0x000001a000037945 */ /* 0x000fe80003800200 */
[----:B------:R-:W-:Y:S04]  /*0dc0*/  BSSY.RELIABLE B2, `(.L_x_29) ;  /* 0x0000015000027945 */ /* 0x000fe80003800100 */
[----:B------:R-:W-:Y:S05]  /*0dd0*/  @P3 BRA `(.L_x_30) ;  /* 0x0000000000203947 */ /* 0x000fea0003800000 */
[----:B---345:R-:W3:Y:S02]  /*0de0*/  LDS R2, [UR8+0x34] ;  /* 0x00003408ff027984 */ /* 0x038ee40008000800 */
[----:B---3--:R-:W-:-:S05]  /*0df0*/  LOP3.LUT R2, R2, 0x38, RZ, 0xb8, !PT ;  /* 0x0000003802027812 */ /* 0x008fca00078eb8ff */
[----:B------:R3:W-:Y:S01]  /*0e00*/  STS [UR8+0x34], R2 ;  /* 0x00003402ff007988 */ /* 0x0007e20008000808 */
[----:B------:R-:W-:Y:S05]  /*0e10*/  @P3 BRA `(.L_x_31) ;  /* 0x0000000000203947 */ /* 0x000fea0003800000 */
[----:B---3--:R-:W3:Y:S01]  /*0e20*/  LDS R2, [UR8+0x8] ;  /* 0x00000808ff027984 */ /* 0x008ee20008000800 */
[----:B------:R-:W-:-:S05]  /*0e30*/  IMAD.MOV.U32 R3, RZ, RZ, 0x780 ;  /* 0x00000780ff037424 */ /* 0x000fca00078e00ff */
[----:B---3--:R-:W-:-:S05]  /*0e40*/  LOP3.LUT R2, R2, 0x500, R3, 0xd8, !PT ;  /* 0x0000050002027812 */ /* 0x008fca00078ed803 */
[----:B------:R3:W-:Y:S02]  /*0e50*/  STS [UR8+0x8], R2 ;  /* 0x00000802ff007988 */ /* 0x0007e40008000808 */
.L_x_30:
[----:B------:R-:W-:Y:S05]  /*0e60*/  @P3 BRA `(.L_x_32) ;  /* 0x0000000000283947 */ /* 0x000fea0003800000 */
[----:B---345:R-:W3:Y:S02]  /*0e70*/  LDS R2, [UR8+0x8] ;  /* 0x00000808ff027984 */ /* 0x038ee40008000800 */
[----:B---3--:R-:W-:-:S05]  /*0e80*/  LOP3.LUT R2, R2, 0x1800, RZ, 0xb8, !PT ;  /* 0x0000180002027812 */ /* 0x008fca00078eb8ff */
[----:B------:R4:W-:Y:S02]  /*0e90*/  STS [UR8+0x8], R2 ;  /* 0x00000802ff007988 */ /* 0x0009e40008000808 */
.L_x_31:
[----:B------:R-:W-:Y:S05]  /*0ea0*/  @P3 BREAK.RELIABLE B2 ;  /* 0x0000000000023942 */ /* 0x000fea0003800100 */
[----:B------:R-:W-:Y:S05]  /*0eb0*/  @P3 BRA `(.L_x_33) ;  /* 0x0000000000243947 */ /* 0x000fea0003800000 */
[----:B---34-:R-:W3:Y:S01]  /*0ec0*/  LDS R2, [UR8+0x8] ;  /* 0x00000808ff027984 */ /* 0x018ee20008000800 */
[----:B------:R-:W-:-:S05]  /*0ed0*/  IMAD.MOV.U32 R3, RZ, RZ, 0x6000 ;  /* 0x00006000ff037424 */ /* 0x000fca00078e00ff */
[----:B---3--:R-:W-:-:S04]  /*0ee0*/  LOP3.LUT R2, R2, 0x6000, R3, 0xd8, !PT ;  /* 0x0000600002027812 */ /* 0x008fc800078ed803 */
[----:B------:R-:W-:-:S05]  /*0ef0*/  LOP3.LUT R2, R2, 0x400000, RZ, 0xb8, !PT ;  /* 0x0040000002027812 */ /* 0x000fca00078eb8ff */
[----:B------:R3:W-:Y:S02]  /*0f00*/  STS [UR8+0x8], R2 ;  /* 0x00000802ff007988 */ /* 0x0007e40008000808 */
.L_x_32:
[----:B------:R-:W-:Y:S05]  /*0f10*/  BSYNC.RELIABLE B2 ;  /* 0x0000000000027941 */ /* 0x000fea0003800100 */
.L_x_29:
[----:B---345:R-:W3:Y:S02]  /*0f20*/  @!P3 LDS R2, [UR8+0x8] ;  /* 0x00000808ff02b984 */ /* 0x038ee40008000800 */
[----:B---3--:R-:W-:-:S05]  /*0f30*/  @!P3 LOP3.LUT R2, R2, 0x8000, RZ, 0xb8, !PT ;  /* 0x000080000202b812 */ /* 0x008fca00078eb8ff */
[----:B------:R5:W-:Y:S02]  /*0f40*/  @!P3 STS [UR8+0x8], R2 ;  /* 0x00000802ff00b988 */ /* 0x000be40008000808 */
.L_x_33:
[----:B------:R-:W-:Y:S05]  /*0f50*/  BSYNC.RECONVERGENT B3 ;  /* 0x0000000000037941 */ /* 0x000fea0003800200 */
.L_x_28:
[----:B------:R-:W-:Y:S05]  /*0f60*/  WARPSYNC.ALL ;  /* 0x0000000000007948 */ /* 0x000fea0003800000 */
[----:B------:R-:W-:Y:S01]  /*0f70*/  NOP ;  /* 0x0000000000007918 */ /* 0x000fe20000000000 */
[----:B------:R-:W-:-:S04]  /*0f80*/  UIADD3 UR5, UPT, UPT, UR4, 0x80, URZ ;  /* 0x0000008004057890 */ /* 0x000fc8000fffe0ff */
[----:B------:R-:W-:-:S04]  /*0f90*/  UIADD3 UR6, UP0, UPT, UR5, UR14, URZ ;  /* 0x0000000e05067290 */ /* 0x000fc8000ff1e0ff */
[----:B------:R-:W-:Y:S01]  /*0fa0*/  ULEA.HI.X.SX32 UR7, UR5, UR15, 0x1, UP0 ;  /* 0x0000000f05077291 */ /* 0x000fe200080f0eff */
[----:B------:R-:W-:Y:S11]  /*0fb0*/  @P0 BRA `(.L_x_34) ;  /* 0x0000000000300947 */ /* 0x000ff60003800000 */
[----:B---345:R-:W3:Y:S01]  /*0fc0*/  S2R R2, SR_LANEID ;  /* 0x0000000000027919 */ /* 0x038ee20000000000 */
[----:B------:R-:W-:Y:S05]  /*0fd0*/  WARPSYNC.ALL ;  /* 0x0000000000007948 */ /* 0x000fea0003800000 */
[----:B------:R-:W-:Y:S01]  /*0fe0*/  NOP ;  /* 0x0000000000007918 */ /* 0x000fe20000000000 */
[----:B---3--:R-:W-:-:S05]  /*0ff0*/  IMAD.SHL.U32 R6, R2, 0x4, RZ ;  /* 0x0000000402067824 */ /* 0x008fca00078e00ff */
[----:B------:R-:W3:Y:S01]  /*1000*/  LDS R7, [R6+UR8] ;  /* 0x0000000806077984 */ /* 0x000ee20008000800 */
[----:B------:R-:W-:-:S05]  /*1010*/  IADD3 R2, P1, PT, R6, UR6, RZ ;  /* 0x0000000606027c10 */ /* 0x000fca000ff3e0ff */
[----:B------:R-:W-:-:S05]  /*1020*/  IMAD.X R3, RZ, RZ, UR7, P1 ;  /* 0x00000007ff037e24 */ /* 0x000fca00088e06ff */
[----:B---3--:R3:W4:Y:S01]  /*1030*/  ATOMG.E.EXCH.STRONG.GPU PT, RZ, [R2], R7 ;  /* 0x0000000702ff73a8 */ /* 0x00872200041ee100 */
[----:B------:R-:W-:-:S04]  /*1040*/  DEPBAR {5,4,3,2,1,0} ;  /* 0x0000003f0000791a */ /* 0x000fc80000000000 */
[----:B------:R-:W5:Y:S02]  /*1050*/  CCTL.E.C.LDCU.IV.DEEP [UR6] ;  /* 0x0000000006007540 */ /* 0x000f640009c08000 */
[----:B-----5:R3:W-:Y:S01]  /*1060*/  UTMACCTL.IV [UR6] ;  /* 0x00000000060079b9 */ /* 0x0207e20008000000 */
[----:B------:R-:W-:Y:S01]  /*1070*/  NOP ;  /* 0x0000000000007918 */ /* 0x000fe20000000000 */
.L_x_34:
[----:B------:R-:W-:Y:S05]  /*1080*/  @P0 BRA `(.L_x_35) ;  /* 0x00000000000c0947 */ /* 0x000fea0003800000 */
[----:B------:R0:W-:Y:S01]  /*1090*/  UTMACMDFLUSH ;  /* 0x00000000000079b7 */ /* 0x0001e20000000000 */
[----:B------:R-:W-:Y:S05]  /*10a0*/  @P0 BRA `(.L_x_35) ;  /* 0x0000000000040947 */ /* 0x000fea0003800000 */
[----:B------:R-:W-:-:S04]  /*10b0*/  DEPBAR.LE SB0, 0x0 ;  /* 0x000080000000791a */ /* 0x000fc80000000000 */
.L_x_35:
[----:B------:R-:W-:Y:S05]  /*10c0*/  WARPSYNC.ALL ;  /* 0x0000000000007948 */ /* 0x000fea0003800000 */
[----:B------:R-:W-:Y:S01]  /*10d0*/  NOP ;  /* 0x0000000000007918 */ /* 0x000fe20000000000 */
[----:B----4-:R-:W-:Y:S06]  /*10e0*/  BAR.SYNC.DEFER_BLOCKING 0x0 ;  /* 0x0000000000007b1d */ /* 0x010fec0000010000 */
[----:B------:R-:W-:Y:S02]  /*10f0*/  BSSY.RECONVERGENT B3, `(.L_x_36) ;  /* 0x000000b000037945 */ /* 0x000fe40003800200 */
[----:B------:R-:W-:Y:S06]  /*1100*/  BAR.SYNC.DEFER_BLOCKING 0x0 ;  /* 0x0000000000007b1d */ /* 0x000fec0000010000 */
[----:B------:R4:W-:Y:S01]  /*1110*/  @!P0 STS [R11], RZ ;  /* 0x000000ff0b008388 */ /* 0x0009e20000000800 */
[----:B------:R-:W-:Y:S01]  /*1120*/  NOP ;  /* 0x0000000000007918 */ /* 0x000fe20000000000 */
[----:B------:R-:W-:Y:S05]  /*1130*/  @P3 BRA `(.L_x_37) ;  /* 0x0000000000183947 */ /* 0x000fea0003800000 */
[----:B---3-5:R-:W3:Y:S01]  /*1140*/  LDS R2, [UR8+0x8] ;  /* 0x00000808ff027984 */ /* 0x028ee20008000800 */
[----:B------:R-:W5:Y:S01]  /*1150*/  LDC.64 R6, c[0x0][0x390] ;  /* 0x0000e400ff067b82 */ /* 0x000f620000000a00 */
[----:B------:R-:W-:Y:S02]  /*1160*/  IMAD.MOV.U32 R3, RZ, RZ, 0x70 ;  /* 0x00000070ff037424 */ /* 0x000fe400078e00ff */
[----:B-----5:R5:W-:Y:S03]  /*1170*/  STS.64 [UR8], R6 ;  /* 0x00000006ff007988 */ /* 0x020be60008000a08 */
[----:B---3--:R-:W-:-:S05]  /*1180*/  LOP3.LUT R2, R2, 0x10, R3, 0xd8, !PT ;  /* 0x0000001002027812 */ /* 0x008fca00078ed803 */
[----:B------:R5:W-:Y:S02]  /*1190*/  STS [UR8+0x8], R2 ;  /* 0x00000802ff007988 */ /* 0x000be40008000808 */
.L_x_37:
[----:B---3--:R-:W-:Y:S05]  /*11a0*/  BSYNC.RECONVERGENT B3 ;  /* 0x0000000000037941 */ /* 0x008fea0003800200 */
.L_x_36:
[----:B------:R-:W-:Y:S04]  /*11b0*/  BSSY.RECONVERGENT B4, `(.L_x_38) ;  /* 0x0000011000047945 */ /* 0x000fe80003800200 */
[----:B------:R-:W-:Y:S04]  /*11c0*/  BSSY.RELIABLE B3, `(.L_x_39) ;  /* 0x000000e000037945 */ /* 0x000fe80003800100 */
[----:B------:R-:W-:Y:S05]  /*11d0*/  @P3 BRA `(.L_x_40) ;  /* 0x0000000000243947 */ /* 0x000fea0003800000 */
[----:B-----5:R-:W3:Y:S01]  /*11e0*/  LDS R2, [UR8+0x34] ;  /* 0x00003408ff027984 */ /* 0x020ee20008000800 */
[----:B------:R-:W-:-:S05]  /*11f0*/  IMAD.MOV.U32 R3, RZ, RZ, 0x3f000000 ;  /* 0x3f000000ff037424 */ /* 0x000fca00078e00ff */
[----:B---3--:R-:W-:-:S05]  /*1200*/  LOP3.LUT R2, R2, 0xff000000, R3, 0xb8, !PT ;  /* 0xff00000002027812 */ /* 0x008fca00078eb803 */
[----:B------:R3:W-:Y:S01]  /*1210*/  STS [UR8+0x34], R2 ;  /* 0x00003402ff007988 */ /* 0x0007e20008000808 */
[----:B------:R-:W-:Y:S05]  /*1220*/  @P3 BRA `(.L_x_41) ;  /* 0x00000000001c3947 */ /* 0x000fea0003800000 */
[----:B---3--:R-:W3:Y:S01]  /*1230*/  LDS R2, [UR8+0x38] ;  /* 0x00003808ff027984 */ /* 0x008ee20008000800 */
[----:B------:R-:W-:-:S05]  /*1240*/  IMAD.MOV.U32 R3, RZ, RZ, 0x3f ;  /* 0x0000003fff037424 */ /* 0x000fca00078e00ff */
[----:B---3--:R-:W-:-:S05]  /*1250*/  LOP3.LUT R2, R2, 0xff, R3, 0xb8, !PT ;  /* 0x000000ff02027812 */ /* 0x008fca00078eb803 */
[----:B------:R3:W-:Y:S02]  /*1260*/  STS [UR8+0x38], R2 ;  /* 0x00003802ff007988 */ /* 0x0007e40008000808 */
.L_x_40:
[----:B------:R-:W-:Y:S05]  /*1270*/  @P3 BREAK.RELIABLE B3 ;  /* 0x0000000000033942 */ /* 0x000fea0003800100 */
[----:B------:R-:W-:Y:S05]  /*1280*/  @P3 BRA `(.L_x_42) ;  /* 0x00000000000c3947 */ /* 0x000fea0003800000 */
[----:B------:R2:W-:Y:S02]  /*1290*/  STS [UR8+0x20], R5 ;  /* 0x00002005ff007988 */ /* 0x0005e40008000808 */
.L_x_41:
[----:B------:R-:W-:Y:S05]  /*12a0*/  BSYNC.RELIABLE B3 ;  /* 0x0000000000037941 */ /* 0x000fea0003800100 */
.L_x_39:
[----:B------:R2:W-:Y:S02]  /*12b0*/  @!P3 STS [UR8+0x24], R4 ;  /* 0x00002404ff00b988 */ /* 0x0005e40008000808 */
.L_x_42:
[----:B------:R-:W-:Y:S05]  /*12c0*/  BSYNC.RECONVERGENT B4 ;  /* 0x0000000000047941 */ /* 0x000fea0003800200 */
.L_x_38:
[----:B------:R-:W-:Y:S05]  /*12d0*/  WARPSYNC.ALL ;  /* 0x0000000000007948 */ /* 0x000fea0003800000 */
[----:B------:R-:W-:Y:S01]  /*12e0*/  NOP ;  /* 0x0000000000007918 */ /* 0x000fe20000000000 */
[----:B------:R-:W-:Y:S04]  /*12f0*/  BSSY.RECONVERGENT B4, `(.L_x_43) ;  /* 0x000000e000047945 */ /* 0x000fe80003800200 */
[----:B------:R-:W-:Y:S05]  /*1300*/  @P3 BRA `(.L_x_44) ;  /* 0x0000000000303947 */ /* 0x000fea0003800000 */
[----:B------:R-:W2:Y:S02]  /*1310*/  LDS R3, [UR8+0x34] ;  /* 0x00003408ff037984 */ /* 0x000ea40008000800 */
[----:B--2---:R-:W2:Y:S02]  /*1320*/  LDC.64 R4, c[0x0][0x3b8] ;  /* 0x0000ee00ff047b82 */ /* 0x004ea40000000a00 */
[----:B---3-5:R-:W3:Y:S01]  /*1330*/  LDS R2, [UR8+0x1c] ;  /* 0x00001c08ff027984 */ /* 0x028ee20008000800 */
[C---:B--2---:R-:W-:Y:S01]  /*1340*/  SHF.L.U64.HI R5, R4.reuse, 0x1, R5 ;  /* 0x0000000104057819 */ /* 0x044fe20000010205 */
[----:B------:R-:W-:-:S03]  /*1350*/  IMAD.SHL.U32 R4, R4, 0x2, RZ ;  /* 0x0000000204047824 */ /* 0x000fc600078e00ff */
[--C-:B------:R-:W-:Y:S02]  /*1360*/  SHF.R.U32.HI R7, RZ, 0x4, R5.reuse ;  /* 0x00000004ff077819 */ /* 0x100fe40000011605 */
[----:B------:R-:W-:-:S05]  /*1370*/  SHF.R.U64 R4, R4, 0x4, R5 ;  /* 0x0000000404047819 */ /* 0x000fca0000001205 */
[----:B------:R2:W-:Y:S01]  /*1380*/  STS [UR8+0xc], R4 ;  /* 0x00000c04ff007988 */ /* 0x0005e20008000808 */
[----:B------:R-:W-:Y:S02]  /*1390*/  LOP3.LUT R3, R3, 0x7, RZ, 0xb8, !PT ;  /* 0x0000000703037812 */ /* 0x000fe400078eb8ff */
[----:B---3--:R-:W-:-:S03]  /*13a0*/  LOP3.LUT R2, R2, 0xf, R7, 0xb8, !PT ;  /* 0x0000000f02027812 */ /* 0x008fc600078eb807 */
[----:B------:R2:W-:Y:S04]  /*13b0*/  STS [UR8+0x34], R3 ;  /* 0x00003403ff007988 */ /* 0x0005e80008000808 */
[----:B------:R2:W-:Y:S02]  /*13c0*/  STS [UR8+0x1c], R2 ;  /* 0x00001c02ff007988 */ /* 0x0005e40008000808 */
.L_x_44:
[----:B------:R-:W-:Y:S05]  /*13d0*/  BSYNC.RECONVERGENT B4 ;  /* 0x0000000000047941 */ /* 0x000fea0003800200 */
.L_x_43:
[----:B------:R-:W-:Y:S04]  /*13e0*/  BSSY.RECONVERGENT B5, `(.L_x_45) ;  /* 0x000001a000057945 */ /* 0x000fe80003800200 */
[----:B------:R-:W-:Y:S04]  /*13f0*/  BSSY.RELIABLE B4, `(.L_x_46) ;  /* 0x0000015000047945 */ /* 0x000fe80003800100 */
[----:B------:R-:W-:Y:S05]  /*1400*/  @P3 BRA `(.L_x_47) ;  /* 0x0000000000203947 */ /* 0x000fea0003800000 */
[----:B--23-5:R-:W2:Y:S02]  /*1410*/  LDS R2, [UR8+0x34] ;  /* 0x00003408ff027984 */ /* 0x02cea40008000800 */
[----:B--2---:R-:W-:-:S05]  /*1420*/  LOP3.LUT R2, R2, 0x38, RZ, 0xb8, !PT ;  /* 0x0000003802027812 */ /* 0x004fca00078eb8ff */
[----:B------:R2:W-:Y:S01]  /*1430*/  STS [UR8+0x34], R2 ;  /* 0x00003402ff007988 */ /* 0x0005e20008000808 */
[----:B------:R-:W-:Y:S05]  /*1440*/  @P3 BRA `(.L_x_48) ;  /* 0x0000000000203947 */ /* 0x000fea0003800000 */
[----:B--2---:R-:W2:Y:S01]  /*1450*/  LDS R2, [UR8+0x8] ;  /* 0x00000808ff027984 */ /* 0x004ea20008000800 */
[----:B------:R-:W-:-:S05]  /*1460*/  IMAD.MOV.U32 R3, RZ, RZ, 0x780 ;  /* 0x00000780ff037424 */ /* 0x000fca00078e00ff */
[----:B--2---:R-:W-:-:S05]  /*1470*/  LOP3.LUT R2, R2, 0x500, R3, 0xd8, !PT ;  /* 0x0000050002027812 */ /* 0x004fca00078ed803 */
[----:B------:R2:W-:Y:S02]  /*1480*/  STS [UR8+0x8], R2 ;  /* 0x00000802ff007988 */ /* 0x0005e40008000808 */
.L_x_47:
[----:B------:R-:W-:Y:S05]  /*1490*/  @P3 BRA `(.L_x_49) ;  /* 0x0000000000283947 */ /* 0x000fea0003800000 */
[----:B--23-5:R-:W2:Y:S02]  /*14a0*/  LDS R2, [UR8+0x8] ;  /* 0x00000808ff027984 */ /* 0x02cea40008000800 */
[----:B--2---:R-:W-:-:S05]  /*14b0*/  LOP3.LUT R2, R2, 0x1800, RZ, 0xb8, !PT ;  /* 0x0000180002027812 */ /* 0x004fca00078eb8ff */
[----:B------:R3:W-:Y:S02]  /*14c0*/  STS [UR8+0x8], R2 ;  /* 0x00000802ff007988 */ /* 0x0007e40008000808 */
.L_x_48:
[----:B------:R-:W-:Y:S05]  /*14d0*/  @P3 BREAK.RELIABLE B4 ;  /* 0x0000000000043942 */ /* 0x000fea0003800100 */
[----:B------:R-:W-:Y:S05]  /*14e0*/  @P3 BRA `(.L_x_50) ;  /* 0x0000000000243947 */ /* 0x000fea0003800000 */
[----:B--23--:R-:W2:Y:S01]  /*14f0*/  LDS R2, [UR8+0x8] ;  /* 0x00000808ff027984 */ /* 0x00cea20008000800 */
[----:B------:R-:W-:-:S05]  /*1500*/  IMAD.MOV.U32 R3, RZ, RZ, 0x6000 ;  /* 0x00006000ff037424 */ /* 0x000fca00078e00ff */
[----:B--2---:R-:W-:-:S04]  /*1510*/  LOP3.LUT R2, R2, 0x6000, R3, 0xd8, !PT ;  /* 0x0000600002027812 */ /* 0x004fc800078ed803 */
[----:B------:R-:W-:-:S05]  /*1520*/  LOP3.LUT R2, R2, 0x400000, RZ, 0xb8, !PT ;  /* 0x0040000002027812 */ /* 0x000fca00078eb8ff */
[----:B------:R2:W-:Y:S02]  /*1530*/  STS [UR8+0x8], R2 ;  /* 0x00000802ff007988 */ /* 0x0005e40008000808 */
.L_x_49:
[----:B------:R-:W-:Y:S05]  /*1540*/  BSYNC.RELIABLE B4 ;  /* 0x0000000000047941 */ /* 0x000fea0003800100 */
.L_x_46:
[----:B--23-5:R-:W2:Y:S02]  /*1550*/  @!P3 LDS R2, [UR8+0x8] ;  /* 0x00000808ff02b984 */ /* 0x02cea40008000800 */
[----:B--2---:R-:W-:-:S05]  /*1560*/  @!P3 LOP3.LUT R2, R2, 0x8000, RZ, 0xb8, !PT ;  /* 0x000080000202b812 */ /* 0x004fca00078eb8ff */
[----:B------:R5:W-:Y:S02]  /*1570*/  @!P3 STS [UR8+0x8], R2 ;  /* 0x00000802ff00b988 */ /* 0x000be40008000808 */
.L_x_50:
[----:B------:R-:W-:Y:S05]  /*1580*/  BSYNC.RECONVERGENT B5 ;  /* 0x0000000000057941 */ /* 0x000fea0003800200 */
.L_x_45:
[----:B------:R-:W-:Y:S05]  /*1590*/  WARPSYNC.ALL ;  /* 0x0000000000007948 */ /* 0x000fea0003800000 */
[----:B------:R-:W-:Y:S01]  /*15a0*/  NOP ;  /* 0x0000000000007918 */ /* 0x000fe20000000000 */
[----:B------:R-:W-:-:S04]  /*15b0*/  UIADD3 UR4, UPT, UPT, UR4, 0x100, URZ ;  /* 0x0000010004047890 */ /* 0x000fc8000fffe0ff */
[----:B------:R-:W-:-:S04]  /*15c0*/  UIADD3 UR14, UP0, UPT, UR4, UR14, URZ ;  /* 0x0000000e040e7290 */ /* 0x000fc8000ff1e0ff */
[----:B------:R-:W-:Y:S01]  /*15d0*/  ULEA.HI.X.SX32 UR15, UR4, UR15, 0x1, UP0 ;  /* 0x0000000f040f7291 */ /* 0x000fe200080f0eff */
[----:B------:R-:W-:Y:S11]  /*15e0*/  @P0 BRA `(.L_x_51) ;  /* 0x0000000000300947 */ /* 0x000ff60003800000 */
[----:B--23-5:R-:W2:Y:S01]  /*15f0*/  S2R R2, SR_LANEID ;  /* 0x0000000000027919 */ /* 0x02cea20000000000 */
[----:B------:R-:W-:Y:S05]  /*1600*/  WARPSYNC.ALL ;  /* 0x0000000000007948 */ /* 0x000fea0003800000 */
[----:B------:R-:W-:Y:S01]  /*1610*/  NOP ;  /* 0x0000000000007918 */ /* 0x000fe20000000000 */
[----:B--2---:R-:W-:-:S05]  /*1620*/  IMAD.SHL.U32 R4, R2, 0x4, RZ ;  /* 0x0000000402047824 */ /* 0x004fca00078e00ff */
[----:B------:R-:W2:Y:S01]  /*1630*/  LDS R5, [R4+UR8] ;  /* 0x0000000804057984 */ /* 0x000ea20008000800 */
[----:B------:R-:W-:-:S05]  /*1640*/  IADD3 R2, P1, PT, R4, UR14, RZ ;  /* 0x0000000e04027c10 */ /* 0x000fca000ff3e0ff */
[----:B------:R-:W-:-:S05]  /*1650*/  IMAD.X R3, RZ, RZ, UR15, P1 ;  /* 0x0000000fff037e24 */ /* 0x000fca00088e06ff */
[----:B--2---:R2:W3:Y:S01]  /*1660*/  ATOMG.E.EXCH.STRONG.GPU PT, RZ, [R2], R5 ;  /* 0x0000000502ff73a8 */ /* 0x0044e200041ee100 */
[----:B------:R-:W-:-:S04]  /*1670*/  DEPBAR {5,4,3,2,1,0} ;  /* 0x0000003f0000791a */ /* 0x000fc80000000000 */
[----:B------:R-:W5:Y:S02]  /*1680*/  CCTL.E.C.LDCU.IV.DEEP [UR14] ;  /* 0x000000000e007540 */ /* 0x000f640009c08000 */
[----:B-----5:R2:W-:Y:S01]  /*1690*/  UTMACCTL.IV [UR14] ;  /* 0x000000000e0079b9 */ /* 0x0205e20008000000 */
[----:B------:R-:W-:Y:S01]  /*16a0*/  NOP ;  /* 0x0000000000007918 */ /* 0x000fe20000000000 */
.L_x_51:
[----:B------:R-:W-:Y:S05]  /*16b0*/  @P0 BRA `(.L_x_52) ;  /* 0x00000000000c0947 */ /* 0x000fea0003800000 */
[----:B------:R0:W-:Y:S01]  /*16c0*/  UTMACMDFLUSH ;  /* 0x00000000000079b7 */ /* 0x0001e20000000000 */
[----:B------:R-:W-:Y:S05]  /*16d0*/  @P0 BRA `(.L_x_52) ;  /* 0x0000000000040947 */ /* 0x000fea0003800000 */
[----:B------:R-:W-:-:S04]  /*16e0*/  DEPBAR.LE SB0, 0x0 ;  /* 0x000080000000791a */ /* 0x000fc80000000000 */
.L_x_52:
[----:B------:R-:W-:Y:S05]  /*16f0*/  WARPSYNC.ALL ;  /* 0x0000000000007948 */ /* 0x000fea0003800000 */
[----:B------:R-:W-:Y:S01]  /*1700*/  NOP ;  /* 0x0000000000007918 */ /* 0x000fe20000000000 */
[----:B---3--:R-:W-:Y:S01]  /*1710*/  BAR.SYNC.DEFER_BLOCKING 0x0 ;  /* 0x0000000000007b1d */ /* 0x008fe20000010000 */
[----:B------:R-:W-:Y:S01]  /*1720*/  ISETP.GE.AND P0, PT, R13, 0x1, PT ;  /* 0x000000010d00780c */ /* 0x000fe20003f06270 */
[----:B------:R-:W-:Y:S01]  /*1730*/  USHF.L.U32 UR11, UR11, 0x8, URZ ;  /* 0x000000080b0b7899 */ /* 0x000fe200080006ff */
[----:B--2--5:R-:W-:Y:S01]  /*1740*/  SHF.R.U32.HI R2, RZ, 0x5, R0 ;  /* 0x00000005ff027819 */ /* 0x024fe20000011600 */
[----:B------:R-:W-:-:S02]  /*1750*/  USHF.L.U32 UR31, UR9, 0x6, URZ ;  /* 0x00000006091f7899 */ /* 0x000fc400080006ff */
[----:B------:R-:W-:Y:S01]  /*1760*/  VOTEU.ALL UP0, P3 ;  /* 0x0000000000ff7886 */ /* 0x000fe20001800000 */
[----:B------:R-:W-:Y:S01]  /*1770*/  UMOV UR4, 0x1 ;  /* 0x0000000100047882 */ /* 0x000fe20000000000 */
[----:B------:R-:W-:Y:S01]  /*1780*/  VOTEU.ALL UP1, P3 ;  /* 0x0000000000ff7886 */ /* 0x000fe20001820000 */
[----:B------:R-:W-:Y:S02]  /*1790*/  R2UR UR24, R2 ;  /* 0x00000000021872ca */ /* 0x000fe400000e0000 */
[----:B------:R-:W-:-:S04]  /*17a0*/  @!UP0 UIADD3 UR16, UPT, UPT, -UR4, 0x100000, URZ ;  /* 0x0010000004108890 */ /* 0x000fc8000fffe1ff */
[----:B------:R-:W-:Y:S02]  /*17b0*/  @!UP0 USHF.L.U32 UR17, UR16, 0xb, URZ ;  /* 0x0000000b10118899 */ /* 0x000fe400080006ff */
[----:B------:R-:W-:Y:S02]  /*17c0*/  @!UP0 USHF.L.U32 UR16, UR16, 0x1, URZ ;  /* 0x0000000110108899 */ /* 0x000fe400080006ff */
[----:B------:R-:W-:-:S04]  /*17d0*/  @!UP0 UIADD3 UR4, UPT, UPT, -UR4, 0x100000, URZ ;  /* 0x0010000004048890 */ /* 0x000fc8000fffe1ff */
[----:B------:R-:W-:Y:S02]  /*17e0*/  @!UP0 USHF.L.U32 UR5, UR4, 0xb, URZ ;  /* 0x0000000b04058899 */ /* 0x000fe400080006ff */
[----:B------:R-:W-:Y:S01]  /*17f0*/  @!UP0 USHF.L.U32 UR4, UR4, 0x1, URZ ;  /* 0x0000000104048899 */ /* 0x000fe200080006ff */
[----:B------:R-:W-:Y:S01]  /*1800*/  VOTEU.ALL UP0, P3 ;  /* 0x0000000000ff7886 */ /* 0x000fe20001800000 */
[----:B------:R-:W2:Y:S04]  /*1810*/  FENCE.VIEW.ASYNC.S ;  /* 0x00000000000073c6 */ /* 0x000ea80000000000 */
[----:B--2---:R2:W3:Y:S06]  /*1820*/  @!UP0 SYNCS.EXCH.64 URZ, [UR8+0xa000], UR16 ;  /* 0x00a0001008ff85b2 */ /* 0x0044ec0008000100 */
[----:B------:R2:W5:Y:S01]  /*1830*/  @!UP1 SYNCS.EXCH.64 URZ, [UR8+0xa010], UR4 ;  /* 0x00a0100408ff95b2 */ /* 0x0005620008000100 */
[----:B------:R-:W-:Y:S05]  /*1840*/  @!P0 BRA `(.L_x_53) ;  /* 0x0000000400f88947 */ /* 0x000fea0003800000 */
[----:B---3-5:R-:W-:Y:S01]  /*1850*/  BAR.SYNC.DEFER_BLOCKING 0x0 ;  /* 0x0000000000007b1d */ /* 0x028fe20000010000 */
[----:B------:R-:W-:Y:S01]  /*1860*/  ELECT P1, URZ, PT ;  /* 0x0000000000ff782f */ /* 0x000fe20003820000 */
[----:B------:R-:W-:Y:S01]  /*1870*/  @!P3 IMAD.MOV.U32 R2, RZ, RZ, 0xa000 ;  /* 0x0000a000ff02b424 */ /* 0x000fe200078e00ff */
[----:B------:R-:W-:Y:S02]  /*1880*/  UIADD3 UR20, UPT, UPT, UR8, 0x8000, URZ ;  /* 0x0000800008147890 */ /* 0x000fe4000fffe0ff */
[----:B------:R-:W-:Y:S01]  /*1890*/  ISETP.LT.U32.AND P1, PT, R10, 0x20, P1 ;  /* 0x000000200a00780c */ /* 0x000fe20000f21070 */
[----:B------:R-:W-:Y:S01]  /*18a0*/  UMOV UR23, UR31 ;  /* 0x0000001f00177c82 */ /* 0x000fe20008000000 */
[----:B------:R-:W-:Y:S01]  /*18b0*/  ELECT P0, URZ, PT ;  /* 0x0000000000ff782f */ /* 0x000fe20003800000 */
[----:B------:R-:W-:-:S03]  /*18c0*/  USHF.R.U32.HI UR18, URZ, 0x4, UR8 ;  /* 0x00000004ff127899 */ /* 0x000fc60008011608 */
[----:B------:R-:W-:Y:S01]  /*18d0*/  ISETP.LT.U32.AND P0, PT, R10, 0x20, P0 ;  /* 0x000000200a00780c */ /* 0x000fe20000701070 */
[----:B--2---:R-:W-:Y:S02]  /*18e0*/  USHF.R.U32.HI UR16, URZ, 0x4, UR20 ;  /* 0x00000004ff107899 */ /* 0x004fe40008011614 */
[----:B------:R-:W-:Y:S02]  /*18f0*/  USGXT.U32 UR18, UR18, 0xe ;  /* 0x0000000e1212789a */ /* 0x000fe40008000000 */
[----:B------:R-:W-:Y:S02]  /*1900*/  USGXT.U32 UR16, UR16, 0xe ;  /* 0x0000000e1010789a */ /* 0x000fe40008000000 */
[----:B------:R-:W-:Y:S01]  /*1910*/  VOTEU.ANY UP0, P1 ;  /* 0x0000000000ff7886 */ /* 0x000fe20000800100 */
[----:B------:R-:W-:Y:S01]  /*1920*/  VOTEU.ANY UP2, P1 ;  /* 0x0000000000ff7886 */ /* 0x000fe20000840100 */
[----:B------:R-:W-:Y:S01]  /*1930*/  UMOV UR19, 0x40004040 ;  /* 0x4000404000137882 */ /* 0x000fe20000000000 */
[----:B------:R-:W-:-:S02]  /*1940*/  UMOV UR17, 0x40004040 ;  /* 0x4000404000117882 */ /* 0x000fc40000000000 */
[----:B------:R-:W-:Y:S02]  /*1950*/  @UP0 UIADD3 UR21, UPT, UPT, UR8, 0xa000, URZ ;  /* 0x0000a00008150890 */ /* 0x000fe4000fffe0ff */
[----:B------:R2:W-:Y:S01]  /*1960*/  @!P3 SYNCS.ARRIVE.TRANS64 RZ, [UR8+0xa000], R2 ;  /* 0x00a00002ffffb9a7 */ /* 0x0005e20008000008 */
[----:B------:R-:W-:Y:S01]  /*1970*/  @UP0 UMOV UR22, URZ ;  /* 0x000000ff00160c82 */ /* 0x000fe20008000000 */
[----:B------:R-:W-:Y:S06]  /*1980*/  BAR.SYNC.DEFER_BLOCKING 0x0 ;  /* 0x0000000000007b1d */ /* 0x000fec0000010000 */
[----:B------:R-:W-:Y:S01]  /*1990*/  VOTEU.ANY UP1, P0 ;  /* 0x0000000000ff7886 */ /* 0x000fe20000020100 */
[----:B------:R-:W-:-:S04]  /*19a0*/  VOTEU.ANY UP3, P0 ;  /* 0x0000000000ff7886 */ /* 0x000fc80000060100 */
[----:B------:R-:W-:Y:S01]  /*19b0*/  @UP1 UIADD3 UR4, UPT, UPT, UR8, 0xa000, URZ ;  /* 0x0000a00008041890 */ /* 0x000fe2000fffe0ff */
[----:B------:R-:W-:-:S06]  /*19c0*/  @UP1 UMOV UR10, URZ ;  /* 0x000000ff000a1c82 */ /* 0x000fcc0008000000 */
[----:B------:R-:W-:Y:S01]  /*19d0*/  @UP3 UMOV UR9, UR4 ;  /* 0x0000000400093c82 */ /* 0x000fe20008000000 */
[----:B------:R-:W-:Y:S01]  /*19e0*/  UMOV UR4, URZ ;  /* 0x000000ff00047c82 */ /* 0x000fe20008000000 */
[----:B------:R3:W-:Y:S01]  /*19f0*/  @UP2 UTMALDG.2D [UR20], [UR12] ;  /* 0x000000140c0025b4 */ /* 0x0007e20008008000 */
[----:B------:R5:W-:Y:S06]  /*1a00*/  MEMBAR.ALL.CTA ;  /* 0x0000000000007992 */ /* 0x000bec0000008000 */
[----:B-----5:R-:W5:Y:S01]  /*1a10*/  FENCE.VIEW.ASYNC.S ;  /* 0x00000000000073c6 */ /* 0x020f620000000000 */
[----:B---3--:R-:W-:-:S02]  /*1a20*/  UIADD3 UR22, UP1, UPT, UR18, 0x2, URZ ;  /* 0x0000000212167890 */ /* 0x008fc4000ff3e0ff */
[----:B------:R-:W-:Y:S02]  /*1a30*/  UIADD3 UR20, UP0, UPT, UR16, 0x2, URZ ;  /* 0x0000000210147890 */ /* 0x000fe4000ff1e0ff */
[----:B------:R-:W-:Y:S02]  /*1a40*/  UIADD3.X UR23, UPT, UPT, UR4, 0x40004040, URZ, UP1, !UPT ;  /* 0x4000404004177890 */ /* 0x000fe40008ffe4ff */
[----:B------:R-:W-:Y:S02]  /*1a50*/  UIADD3.X UR21, UPT, UPT, UR4, 0x40004040, URZ, UP0, !UPT ;  /* 0x4000404004157890 */ /* 0x000fe400087fe4ff */
[----:B------:R-:W-:Y:S02]  /*1a60*/  UIADD3.64 UR34, UPT, UPT, UR22, 0x2, URZ ;  /* 0x0000000216227897 */ /* 0x000fe4000fffe0ff */
[----:B------:R-:W-:Y:S02]  /*1a70*/  UIADD3.64 UR38, UPT, UPT, UR22, 0x4, URZ ;  /* 0x0000000416267897 */ /* 0x000fe4000fffe0ff */
[----:B------:R-:W-:Y:S01]  /*1a80*/  UIADD3.64 UR32, UPT, UPT, UR20, 0x2, URZ ;  /* 0x0000000214207897 */ /* 0x000fe2000fffe0ff */
[----:B-----5:R-:W-:Y:S01]  /*1a90*/  BAR.SYNC.DEFER_BLOCKING 0x0 ;  /* 0x0000000000007b1d */ /* 0x020fe20000010000 */
[----:B------:R-:W-:-:S02]  /*1aa0*/  UIADD3.64 UR36, UPT, UPT, UR20, 0x4, URZ ;  /* 0x0000000414247897 */ /* 0x000fc4000fffe0ff */
[----:B------:R-:W-:-:S03]  /*1ab0*/  UISETP.NE.U32.AND UP0, UPT, UR24, URZ, UPT ;  /* 0x000000ff1800728c */ /* 0x000fc6000bf05070 */
[----:B------:R2:W-:Y:S02]  /*1ac0*/  @UP3 UTMALDG.2D [UR8], [UR6] ;  /* 0x00000008060035b4 */ /* 0x0005e40008008000 */
[----:B------:R-:W-:Y:S06]  /*1ad0*/  BAR.SYNC.DEFER_BLOCKING 0x0 ;  /* 0x0000000000007b1d */ /* 0x000fec0000010000 */
[----:B------:R-:W3:Y:S02]  /*1ae0*/  SYNCS.PHASECHK.TRANS64.TRYWAIT P0, [UR8+0xa000], RZ ;  /* 0x00a000ffff0075a7 */ /* 0x000ee40008001108 */
[----:B--23--:R-:W-:Y:S05]  /*1af0*/  @!P0 BRA `(.L_x_54) ;  /* 0x0000000c00d48947 */ /* 0x00cfea0003800000 */
.L_x_66:
[----:B------:R-:W-:Y:S05]  /*1b00*/  BRA.U UP0, `(.L_x_55) ;  /* 0x0000000100347547 */ /* 0x000fea000b800000 */
[----:B------:R-:W-:Y:S01]  /*1b10*/  UMOV UR4, 0x0 ;  /* 0x0000000000047882 */ /* 0x000fe20000000000 */
[----:B------:R-:W-:Y:S01]  /*1b20*/  UMOV UR5, 0x4400490 ;  /* 0x0440049000057882 */ /* 0x000fe20000000000 */
[----:B------:R-:W-:Y:S01]  /*1b30*/  UMOV UR28, 0x0 ;  /* 0x00000000001c7882 */ /* 0x000fe20000000000 */
[----:B------:R-:W-:Y:S01]  /*1b40*/  UMOV UR29, 0x4400490 ;  /* 0x04400490001d7882 */ /* 0x000fe20000000000 */
[----:B------:R-:W-:Y:S01]  /*1b50*/  UMOV UR40, 0x0 ;  /* 0x0000000000287882 */ /* 0x000fe20000000000 */
[----:B------:R-:W-:Y:S01]  /*1b60*/  UMOV UR41, 0x4400490 ;  /* 0x0440049000297882 */ /* 0x000fe20000000000 */
[----:B------:R2:W-:Y:S01]  /*1b70*/  UTCHMMA gdesc[UR16], gdesc[UR18], tmem[UR27], tmem[UR4], idesc[UR5], !UPT ;  /* 0x00ff0412100075ea */ /* 0x0005e2000f80001b */
[----:B------:R-:W-:Y:S01]  /*1b80*/  UMOV UR42, 0x0 ;  /* 0x00000000002a7882 */ /* 0x000fe20000000000 */
[----:B------:R-:W-:Y:S01]  /*1b90*/  UMOV UR43, 0x4400490 ;  /* 0x04400490002b7882 */ /* 0x000fe20000000000 */
[----:B------:R2:W-:Y:S01]  /*1ba0*/  UTCHMMA gdesc[UR20], gdesc[UR22], tmem[UR27], tmem[UR28], idesc[UR29], UPT ;  /* 0x00ff1c16140075ea */ /* 0x0005e2000b80001b */
[----:B------:R2:W-:Y:S01]  /*1bb0*/  UTCHMMA gdesc[UR32], gdesc[UR34], tmem[UR27], tmem[UR40], idesc[UR41], UPT ;  /* 0x00ff2822200075ea */ /* 0x0005e2000b80001b */
[----:B------:R2:W-:Y:S01]  /*1bc0*/  UTCHMMA gdesc[UR36], gdesc[UR38], tmem[UR27], tmem[UR42], idesc[UR43], UPT ;  /* 0x00ff2a26240075ea */ /* 0x0005e2000b80001b */
[----:B------:R-:W-:Y:S01]  /*1bd0*/  NOP ;  /* 0x0000000000007918 */ /* 0x000fe20000000000 */
.L_x_55:
[----:B------:R-:W-:Y:S01]  /*1be0*/  ELECT P0, URZ, PT ;  /* 0x0000000000ff782f */ /* 0x000fe20003800000 */
[----:B--2---:R-:W-:-:S03]  /*1bf0*/  UIADD3 UR4, UPT, UPT, UR8, 0xa010, URZ ;  /* 0x0000a01008047890 */ /* 0x004fc6000fffe0ff */
[----:B------:R-:W-:Y:S01]  /*1c00*/  ISETP.LT.U32.AND P0, PT, R10, 0x20, P0 ;  /* 0x000000200a00780c */ /* 0x000fe20000701070 */
[----:B------:R-:W-:-:S12]  /*1c10*/  UMOV UR5, URZ ;  /* 0x000000ff00057c82 */ /* 0x000fd80008000000 */
[----:B------:R-:W-:Y:S01]  /*1c20*/  VOTEU.ANY UP0, P0 ;  /* 0x0000000000ff7886 */ /* 0x000fe20000000100 */
[----:B------:R-:W-:Y:S01]  /*1c30*/  VOTEU.ANY UP1, P0 ;  /* 0x0000000000ff7886 */ /* 0x000fe20000020100 */
[----:B------:R-:W-:-:S03]  /*1c40*/  ISETP.GE.U32.AND P0, PT, R13, 0x41, PT ;  /* 0x000000410d00780c */ /* 0x000fc60003f06070 */
[----:B------:R-:W-:Y:S02]  /*1c50*/  @UP0 UMOV UR9, UR4 ;  /* 0x0000000400090c82 */ /* 0x000fe40008000000 */
[----:B------:R2:W-:Y:S01]  /*1c60*/  @UP1 UTCBAR [UR9], URZ ;  /* 0x000000ff090013e9 */ /* 0x0005e200080000ff */
[----:B------:R-:W-:Y:S06]  /*1c70*/  BAR.SYNC.DEFER_BLOCKING 0x0 ;  /* 0x0000000000007b1d */ /* 0x000fec0000010000 */
[----:B------:R-:W3:Y:S02]  /*1c80*/  SYNCS.PHASECHK.TRANS64.TRYWAIT P1, [UR8+0xa010], RZ ;  /* 0x00a010ffff0075a7 */ /* 0x000ee40008021108 */
[----:B--23--:R-:W-:Y:S05]  /*1c90*/  @!P1 BRA `(.L_x_56) ;  /* 0x0000000c00789947 */ /* 0x00cfea0003800000 */
.L_x_67:
[----:B------:R-:W-:Y:S05]  /*1ca0*/  @!P0 BRA `(.L_x_53) ;  /* 0x0000000000e08947 */ /* 0x000fea0003800000 */
[----:B------:R-:W-:Y:S01]  /*1cb0*/  IMAD.MOV.U32 R2, RZ, RZ, 0x1 ;  /* 0x00000001ff027424 */ /* 0x000fe200078e00ff */
[----:B------:R-:W2:Y:S01]  /*1cc0*/  LDCU UR25, c[0x0][0x3a0] ;  /* 0x00007400ff1977ac */ /* 0x000ea20008000800 */
[----:B------:R-:W-:-:S05]  /*1cd0*/  UMOV UR30, 0x40 ;  /* 0x00000040001e7882 */ /* 0x000fca0000000000 */
.L_x_60:
[----:B------:R-:W-:Y:S01]  /*1ce0*/  BAR.SYNC.DEFER_BLOCKING 0x0 ;  /* 0x0000000000007b1d */ /* 0x000fe20000010000 */
[----:B------:R-:W-:Y:S01]  /*1cf0*/  ELECT P1, URZ, PT ;  /* 0x0000000000ff782f */ /* 0x000fe20003820000 */
[----:B------:R-:W-:Y:S01]  /*1d00*/  @!P3 IMAD.MOV.U32 R3, RZ, RZ, 0xa000 ;  /* 0x0000a000ff03b424 */ /* 0x000fe200078e00ff */
[----:B------:R-:W-:Y:S02]  /*1d10*/  ELECT P0, URZ, PT ;  /* 0x0000000000ff782f */ /* 0x000fe40003800000 */
[C---:B------:R-:W-:Y:S01]  /*1d20*/  ISETP.LT.U32.AND P1, PT, R10.reuse, 0x20, P1 ;  /* 0x000000200a00780c */ /* 0x040fe20000f21070 */
[----:B------:R-:W-:Y:S01]  /*1d30*/  UMOV UR10, UR30 ;  /* 0x0000001e000a7c82 */ /* 0x000fe20008000000 */
[----:B------:R-:W-:-:S11]  /*1d40*/  ISETP.LT.U32.AND P0, PT, R10, 0x20, P0 ;  /* 0x000000200a00780c */ /* 0x000fd60000701070 */
[----:B------:R-:W-:Y:S02]  /*1d50*/  VOTEU.ANY UP0, P1 ;  /* 0x0000000000ff7886 */ /* 0x000fe40000800100 */
[----:B------:R-:W-:-:S03]  /*1d60*/  VOTEU.ANY UP1, P0 ;  /* 0x0000000000ff7886 */ /* 0x000fc60000020100 */
[----:B------:R-:W-:Y:S02]  /*1d70*/  @UP0 UIADD3 UR28, UPT, UPT, UR8, 0x8000, URZ ;  /* 0x00008000081c0890 */ /* 0x000fe4000fffe0ff */
[----:B------:R3:W-:Y:S01]  /*1d80*/  @!P3 SYNCS.ARRIVE.TRANS64 RZ, [UR8+0xa000], R3 ;  /* 0x00a00003ffffb9a7 */ /* 0x0007e20008000008 */
[----:B------:R-:W-:Y:S01]  /*1d90*/  @UP0 UIADD3 UR29, UPT, UPT, UR8, 0xa000, URZ ;  /* 0x0000a000081d0890 */ /* 0x000fe2000fffe0ff */
[----:B------:R-:W-:Y:S01]  /*1da0*/  VOTEU.ANY UP0, P1 ;  /* 0x0000000000ff7886 */ /* 0x000fe20000800100 */
[----:B------:R-:W-:Y:S01]  /*1db0*/  BAR.SYNC.DEFER_BLOCKING 0x0 ;  /* 0x0000000000007b1d */ /* 0x000fe20000010000 */
[----:B------:R-:W-:Y:S01]  /*1dc0*/  @UP1 UIADD3 UR9, UPT, UPT, UR8, 0xa000, URZ ;  /* 0x0000a00008091890 */ /* 0x000fe2000fffe0ff */
[----:B---3--:R-:W-:-:S04]  /*1dd0*/  IMAD.U32 R3, R2, -0x80000000, RZ ;  /* 0x8000000002037824 */ /* 0x008fc800078e00ff */
[----:B------:R-:W-:Y:S01]  /*1de0*/  VOTEU.ANY UP1, P0 ;  /* 0x0000000000ff7886 */ /* 0x000fe20000020100 */
[----:B------:R3:W-:Y:S01]  /*1df0*/  @UP0 UTMALDG.2D [UR28], [UR12] ;  /* 0x0000001c0c0005b4 */ /* 0x0007e20008008000 */
[----:B------:R-:W-:Y:S01]  /*1e00*/  UISETP.NE.U32.AND UP0, UPT, UR24, URZ, UPT ;  /* 0x000000ff1800728c */ /* 0x000fe2000bf05070 */
[----:B------:R5:W-:Y:S06]  /*1e10*/  MEMBAR.ALL.CTA ;  /* 0x0000000000007992 */ /* 0x000bec0000008000 */
[----:B-----5:R-:W5:Y:S02]  /*1e20*/  FENCE.VIEW.ASYNC.S ;  /* 0x00000000000073c6 */ /* 0x020f640000000000 */
[----:B-----5:R-:W-:Y:S06]  /*1e30*/  BAR.SYNC.DEFER_BLOCKING 0x0 ;  /* 0x0000000000007b1d */ /* 0x020fec0000010000 */
[----:B------:R3:W-:Y:S02]  /*1e40*/  @UP1 UTMALDG.2D [UR8], [UR6] ;  /* 0x00000008060015b4 */ /* 0x0007e40008008000 */
[----:B------:R-:W-:Y:S06]  /*1e50*/  BAR.SYNC.DEFER_BLOCKING 0x0 ;  /* 0x0000000000007b1d */ /* 0x000fec0000010000 */
[----:B------:R-:W5:Y:S02]  /*1e60*/  SYNCS.PHASECHK.TRANS64.TRYWAIT P0, [UR8+0xa000], R3 ;  /* 0x00a00003ff0075a7 */ /* 0x000f640008001108 */
[----:B---3-5:R-:W-:Y:S05]  /*1e70*/  @!P0 BRA `(.L_x_57) ;  /* 0x0000000c000c8947 */ /* 0x028fea0003800000 */
.L_x_68:
[----:B------:R-:W-:Y:S05]  /*1e80*/  BRA.U UP0, `(.L_x_58) ;  /* 0x0000000100347547 */ /* 0x000fea000b800000 */
[----:B------:R-:W-:Y:S01]  /*1e90*/  UMOV UR28, 0x0 ;  /* 0x00000000001c7882 */ /* 0x000fe20000000000 */
[----:B------:R-:W-:Y:S01]  /*1ea0*/  UMOV UR29, 0x4400490 ;  /* 0x04400490001d7882 */ /* 0x000fe20000000000 */
[----:B------:R-:W-:Y:S01]  /*1eb0*/  UMOV UR40, 0x0 ;  /* 0x0000000000287882 */ /* 0x000fe20000000000 */
[----:B------:R-:W-:Y:S01]  /*1ec0*/  UMOV UR41, 0x4400490 ;  /* 0x0440049000297882 */ /* 0x000fe20000000000 */
[----:B------:R-:W-:Y:S01]  /*1ed0*/  UMOV UR42, 0x0 ;  /* 0x00000000002a7882 */ /* 0x000fe20000000000 */
[----:B------:R-:W-:Y:S01]  /*1ee0*/  UMOV UR43, 0x4400490 ;  /* 0x04400490002b7882 */ /* 0x000fe20000000000 */
[----:B------:R3:W-:Y:S01]  /*1ef0*/  UTCHMMA gdesc[UR16], gdesc[UR18], tmem[UR27], tmem[UR28], idesc[UR29], UPT ;  /* 0x00ff1c12100075ea */ /* 0x0007e2000b80001b */
[----:B------:R-:W-:Y:S01]  /*1f00*/  UMOV UR44, 0x0 ;  /* 0x00000000002c7882 */ /* 0x000fe20000000000 */
[----:B------:R-:W-:Y:S01]  /*1f10*/  UMOV UR45, 0x4400490 ;  /* 0x04400490002d7882 */ /* 0x000fe20000000000 */
[----:B------:R3:W-:Y:S01]  /*1f20*/  UTCHMMA gdesc[UR20], gdesc[UR22], tmem[UR27], tmem[UR40], idesc[UR41], UPT ;  /* 0x00ff2816140075ea */ /* 0x0007e2000b80001b */
[----:B------:R3:W-:Y:S01]  /*1f30*/  UTCHMMA gdesc[UR32], gdesc[UR34], tmem[UR27], tmem[UR42], idesc[UR43], UPT ;  /* 0x00ff2a22200075ea */ /* 0x0007e2000b80001b */
[----:B------:R3:W-:Y:S01]  /*1f40*/  UTCHMMA gdesc[UR36], gdesc[UR38], tmem[UR27], tmem[UR44], idesc[UR45], UPT ;  /* 0x00ff2c26240075ea */ /* 0x0007e2000b80001b */
[----:B------:R-:W-:Y:S01]  /*1f50*/  NOP ;  /* 0x0000000000007918 */ /* 0x000fe20000000000 */
.L_x_58:
[----:B------:R-:W-:-:S04]  /*1f60*/  ELECT P0, URZ, PT ;  /* 0x0000000000ff782f */ /* 0x000fc80003800000 */
[----:B------:R-:W-:-:S13]  /*1f70*/  ISETP.LT.U32.AND P0, PT, R10, 0x20, P0 ;  /* 0x000000200a00780c */ /* 0x000fda0000701070 */
[----:B------:R-:W-:Y:S01]  /*1f80*/  VOTEU.ANY UP0, P0 ;  /* 0x0000000000ff7886 */ /* 0x000fe20000000100 */
[----:B------:R-:W-:-:S04]  /*1f90*/  VOTEU.ANY UP1, P0 ;  /* 0x0000000000ff7886 */ /* 0x000fc80000020100 */
[----:B------:R-:W-:Y:S02]  /*1fa0*/  @UP0 UMOV UR9, UR4 ;  /* 0x0000000400090c82 */ /* 0x000fe40008000000 */
[----:B------:R5:W-:Y:S01]  /*1fb0*/  @UP1 UTCBAR [UR9], URZ ;  /* 0x000000ff090013e9 */ /* 0x000be200080000ff */
[----:B------:R-:W-:Y:S06]  /*1fc0*/  BAR.SYNC.DEFER_BLOCKING 0x0 ;  /* 0x0000000000007b1d */ /* 0x000fec0000010000 */
[----:B------:R-:W3:Y:S02]  /*1fd0*/  SYNCS.PHASECHK.TRANS64.TRYWAIT P0, [UR8+0xa010], R3 ;  /* 0x00a01003ff0075a7 */ /* 0x000ee40008001108 */
[----:B---3-5:R-:W-:Y:S05]  /*1fe0*/  @!P0 BRA `(.L_x_59) ;  /* 0x0000000800bc8947 */ /* 0x028fea0003800000 */
.L_x_69:
[----:B------:R-:W-:Y:S01]  /*1ff0*/  UIADD3 UR30, UPT, UPT, UR30, 0x40, URZ ;  /* 0x000000401e1e7890 */ /* 0x000fe2000fffe0ff */
[----:B------:R-:W-:-:S03]  /*2000*/  LOP3.LUT R2, R2, 0x1, RZ, 0x3c, !PT ;  /* 0x0000000102027812 */ /* 0x000fc600078e3cff */
[----:B--2---:R-:W-:-:S09]  /*2010*/  UISETP.GE.AND UP0, UPT, UR30, UR25, UPT ;  /* 0x000000191e00728c */ /* 0x004fd2000bf06270 */
[----:B------:R-:W-:Y:S05]  /*2020*/  BRA.U !UP0, `(.L_x_60) ;  /* 0xfffffffd082c7547 */ /* 0x000fea000b83ffff */
.L_x_53:
[----:B---3-5:R-:W-:Y:S06]  /*2030*/  BAR.SYNC.DEFER_BLOCKING 0x0 ;  /* 0x0000000000007b1d */ /* 0x028fec0000010000 */
[----:B------:R-:W-:Y:S04]  /*2040*/  BSSY.RECONVERGENT B5, `(.L_x_61) ;  /* 0x0000004000057945 */ /* 0x000fe80003800200 */
[----:B------:R-:W-:Y:S05]  /*2050*/  @P3 BRA `(.L_x_62) ;  /* 0x0000000000083947 */ /* 0x000fea0003800000 */
[----:B------:R-:W3:Y:S02]  /*2060*/  SYNCS.CCTL.IV [UR8+0xa000] ;  /* 0x00a00000ff0079b1 */ /* 0x000ee40008000008 */
[----:B---3--:R-:W3:Y:S02]  /*2070*/  SYNCS.CCTL.IV [UR8+0xa010] ;  /* 0x00a01000ff0079b1 */ /* 0x008ee40008000008 */
.L_x_62:
[----:B--2---:R-:W-:Y:S05]  /*2080*/  BSYNC.RECONVERGENT B5 ;  /* 0x0000000000057941 */ /* 0x004fea0003800200 */
.L_x_61:
[----:B------:R-:W-:Y:S01]  /*2090*/  ULOP3.LUT UR24, UR24, 0x3, URZ, 0xc0, !UPT ;  /* 0x0000000318187892 */ /* 0x000fe2000f8ec0ff */
[C---:B------:R-:W-:Y:S01]  /*20a0*/  IMAD.SHL.U32 R2, R0.reuse, 0x10, RZ ;  /* 0x0000001000027824 */ /* 0x040fe200078e00ff */
[----:B------:R-:W-:Y:S01]  /*20b0*/  UMOV UR26, UR31 ;  /* 0x0000001f001a7c82 */ /* 0x000fe20008000000 */
[C---:B------:R-:W-:Y:S01]  /*20c0*/  IMAD.SHL.U32 R132, R0.reuse, 0x40, RZ ;  /* 0x0000004000847824 */ /* 0x040fe200078e00ff */
[----:B------:R-:W-:Y:S01]  /*20d0*/  ULEA UR4, UR24, UR27, 0x15 ;  /* 0x0000001b18047291 */ /* 0x000fe2000f8ea8ff */
[----:B------:R-:W-:Y:S01]  /*20e0*/  IMAD.SHL.U32 R3, R0, 0x80, RZ ;  /* 0x0000008000037824 */ /* 0x000fe200078e00ff */
[----:B------:R-:W-:Y:S01]  /*20f0*/  LOP3.LUT R2, R2, 0x70, RZ, 0xc0, !PT ;  /* 0x0000007002027812 */ /* 0x000fe200078ec0ff */
[----:B------:R-:W-:Y:S01]  /*2100*/  IMAD.SHL.U32 R0, R0, 0x400, RZ ;  /* 0x0000040000007824 */ /* 0x000fe200078e00ff */
[----:B------:R-:W-:Y:S01]  /*2110*/  LOP3.LUT R133, R132, 0x1800, RZ, 0xc0, !PT ;  /* 0x0000180084857812 */ /* 0x000fe200078ec0ff */
[----:B------:R-:W-:Y:S01]  /*2120*/  ULEA UR25, UR24, UR11, 0x6 ;  /* 0x0000000b18197291 */ /* 0x000fe2000f8e30ff */
[----:B------:R-:W-:Y:S01]  /*2130*/  LOP3.LUT R2, R2, 0x780, R3, 0xf8, !PT ;  /* 0x0000078002027812 */ /* 0x000fe200078ef803 */
[----:B------:R-:W-:Y:S01]  /*2140*/  ULEA UR24, UR24, UR8, 0xd ;  /* 0x0000000818187291 */ /* 0x000fe2000f8e68ff */
[----:B------:R-:W-:Y:S01]  /*2150*/  LOP3.LUT R133, R133, 0x4000, R0, 0xf8, !PT ;  /* 0x0000400085857812 */ /* 0x000fe200078ef800 */
[----:B----4-:R-:W-:Y:S01]  /*2160*/  LDTM.16dp32bit_t0_t15.x128 R4, tmem[UR4] ;  /* 0x00000004000479ee */ /* 0x010fe20008b80000 */
[----:B------:R-:W2:Y:S01]  /*2170*/  LDTM.16dp32bit_t16_t31.x128 R4, tmem[UR4+0x80] ;  /* 0x00008004000479ee */ /* 0x000ea20008ba0000 */
[----:B------:R-:W-:Y:S01]  /*2180*/  NOP ;  /* 0x0000000000007918 */ /* 0x000fe20000000000 */
[----:B--2---:R-:W-:-:S02]  /*2190*/  ELECT P0, URZ, PT ;  /* 0x0000000000ff782f */ /* 0x004fc40003800000 */
[----:B------:R-:W-:-:S04]  /*21a0*/  LOP3.LUT R0, R133, R2, RZ, 0xfc, !PT ;  /* 0x0000000285007212 */ /* 0x000fc800078efcff */
[C---:B------:R-:W-:Y:S02]  /*21b0*/  LOP3.LUT R2, R0.reuse, 0x10, RZ, 0x3c, !PT ;  /* 0x0000001000027812 */ /* 0x040fe400078e3cff */
[----:B------:R-:W-:Y:S02]  /*21c0*/  LOP3.LUT R3, R0, 0x20, RZ, 0x3c, !PT ;  /* 0x0000002000037812 */ /* 0x000fe400078e3cff */
[----:B------:R-:W-:Y:S02]  /*21d0*/  F2FP.BF16.F32.PACK_AB R4, R5, R4 ;  /* 0x000000040504723e */ /* 0x000fe400000010ff */
[----:B------:R-:W-:Y:S02]  /*21e0*/  F2FP.BF16.F32.PACK_AB R68, R69, R68 ;  /* 0x000000444544723e */ /* 0x000fe400000010ff */
[----:B------:R-:W-:Y:S02]  /*21f0*/  F2FP.BF16.F32.PACK_AB R5, R7, R6 ;  /* 0x000000060705723e */ /* 0x000fe400000010ff */
[----:B------:R-:W-:-:S02]  /*2200*/  F2FP.BF16.F32.PACK_AB R12, R13, R12 ;  /* 0x0000000c0d0c723e */ /* 0x000fc400000010ff */
[----:B------:R-:W-:Y:S02]  /*2210*/  F2FP.BF16.F32.PACK_AB R69, R71, R70 ;  /* 0x000000464745723e */ /* 0x000fe400000010ff */
[----:B------:R-:W-:Y:S02]  /*2220*/  F2FP.BF16.F32.PACK_AB R76, R77, R76 ;  /* 0x0000004c4d4c723e */ /* 0x000fe400000010ff */
[----:B------:R-:W-:Y:S02]  /*2230*/  F2FP.BF16.F32.PACK_AB R6, R9, R8 ;  /* 0x000000080906723e */ /* 0x000fe400000010ff */
[----:B------:R-:W-:Y:S02]  /*2240*/  F2FP.BF16.F32.PACK_AB R7, R11, R10 ;  /* 0x0000000a0b07723e */ /* 0x000fe400000010ff */
[----:B------:R-:W-:Y:S02]  /*2250*/  F2FP.BF16.F32.PACK_AB R13, R15, R14 ;  /* 0x0000000e0f0d723e */ /* 0x000fe400000010ff */
[----:B------:R-:W-:Y:S01]  /*2260*/  F2FP.BF16.F32.PACK_AB R70, R73, R72 ;  /* 0x000000484946723e */ /* 0x000fe200000010ff */
[----:B---3--:R-:W-:Y:S01]  /*2270*/  STS.128 [R0+UR8], R4 ;  /* 0x0000000400007988 */ /* 0x008fe20008000c08 */
[----:B------:R-:W-:-:S02]  /*2280*/  F2FP.BF16.F32.PACK_AB R71, R75, R74 ;  /* 0x0000004a4b47723e */ /* 0x000fc400000010ff */
[----:B------:R-:W-:Y:S02]  /*2290*/  F2FP.BF16.F32.PACK_AB R77, R79, R78 ;  /* 0x0000004e4f4d723e */ /* 0x000fe400000010ff */
[----:B------:R-:W-:Y:S01]  /*22a0*/  F2FP.BF16.F32.PACK_AB R14, R17, R16 ;  /* 0x00000010110e723e */ /* 0x000fe200000010ff */
[----:B------:R-:W-:Y:S01]  /*22b0*/  STS.128 [R0+UR8+0x2000], R68 ;  /* 0x0020004400007988 */ /* 0x000fe20008000c08 */
[----:B------:R-:W-:Y:S02]  /*22c0*/  F2FP.BF16.F32.PACK_AB R15, R19, R18 ;  /* 0x00000012130f723e */ /* 0x000fe400000010ff */
[----:B------:R-:W-:Y:S02]  /*22d0*/  F2FP.BF16.F32.PACK_AB R20, R21, R20 ;  /* 0x000000141514723e */ /* 0x000fe400000010ff */
[----:B------:R-:W-:Y:S01]  /*22e0*/  F2FP.BF16.F32.PACK_AB R78, R81, R80 ;  /* 0x00000050514e723e */ /* 0x000fe200000010ff */
[----:B------:R-:W-:Y:S01]  /*22f0*/  STS.128 [R2+UR8], R12 ;  /* 0x0000000c02007988 */ /* 0x000fe20008000c08 */
[----:B------:R-:W-:-:S02]  /*2300*/  F2FP.BF16.F32.PACK_AB R79, R83, R82 ;  /* 0x00000052534f723e */ /* 0x000fc400000010ff */
[----:B------:R-:W-:Y:S02]  /*2310*/  F2FP.BF16.F32.PACK_AB R84, R85, R84 ;  /* 0x000000545554723e */ /* 0x000fe400000010ff */
[----:B------:R-:W-:Y:S01]  /*2320*/  F2FP.BF16.F32.PACK_AB R21, R23, R22 ;  /* 0x000000161715723e */ /* 0x000fe200000010ff */
[----:B------:R2:W-:Y:S01]  /*2330*/  STS.128 [R2+UR8+0x2000], R76 ;  /* 0x0020004c02007988 */ /* 0x0005e20008000c08 */
[----:B------:R-:W-:Y:S02]  /*2340*/  F2FP.BF16.F32.PACK_AB R28, R29, R28 ;  /* 0x0000001c1d1c723e */ /* 0x000fe400000010ff */
[----:B------:R-:W-:Y:S02]  /*2350*/  F2FP.BF16.F32.PACK_AB R85, R87, R86 ;  /* 0x000000565755723e */ /* 0x000fe400000010ff */
[----:B------:R-:W-:Y:S02]  /*2360*/  F2FP.BF16.F32.PACK_AB R92, R93, R92 ;  /* 0x0000005c5d5c723e */ /* 0x000fe400000010ff */
[----:B------:R-:W-:-:S02]  /*2370*/  F2FP.BF16.F32.PACK_AB R22, R25, R24 ;  /* 0x000000181916723e */ /* 0x000fc400000010ff */
[----:B------:R-:W-:Y:S02]  /*2380*/  F2FP.BF16.F32.PACK_AB R23, R27, R26 ;  /* 0x0000001a1b17723e */ /* 0x000fe400000010ff */
[----:B------:R-:W-:Y:S02]  /*2390*/  F2FP.BF16.F32.PACK_AB R29, R31, R30 ;  /* 0x0000001e1f1d723e */ /* 0x000fe400000010ff */
[----:B------:R-:W-:Y:S01]  /*23a0*/  F2FP.BF16.F32.PACK_AB R36, R37, R36 ;  /* 0x000000242524723e */ /* 0x000fe200000010ff */
[----:B------:R3:W-:Y:S01]  /*23b0*/  STS.128 [R3+UR8], R20 ;  /* 0x0000001403007988 */ /* 0x0007e20008000c08 */
[----:B------:R-:W-:Y:S02]  /*23c0*/  F2FP.BF16.F32.PACK_AB R86, R89, R88 ;  /* 0x000000585956723e */ /* 0x000fe400000010ff */
[----:B------:R-:W-:Y:S02]  /*23d0*/  F2FP.BF16.F32.PACK_AB R87, R91, R90 ;  /* 0x0000005a5b57723e */ /* 0x000fe400000010ff */
[----:B------:R-:W-:-:S02]  /*23e0*/  F2FP.BF16.F32.PACK_AB R93, R95, R94 ;  /* 0x0000005e5f5d723e */ /* 0x000fc400000010ff */
[----:B------:R-:W-:Y:S01]  /*23f0*/  F2FP.BF16.F32.PACK_AB R100, R101, R100 ;  /* 0x000000646564723e */ /* 0x000fe200000010ff */
[----:B------:R3:W-:Y:S01]  /*2400*/  STS.128 [R3+UR8+0x2000], R84 ;  /* 0x0020005403007988 */ /* 0x0007e20008000c08 */
[----:B------:R-:W-:Y:S02]  /*2410*/  F2FP.BF16.F32.PACK_AB R30, R33, R32 ;  /* 0x00000020211e723e */ /* 0x000fe400000010ff */
[----:B------:R-:W-:Y:S02]  /*2420*/  F2FP.BF16.F32.PACK_AB R31, R35, R34 ;  /* 0x00000022231f723e */ /* 0x000fe400000010ff */
[----:B------:R-:W-:Y:S02]  /*2430*/  F2FP.BF16.F32.PACK_AB R37, R39, R38 ;  /* 0x000000262725723e */ /* 0x000fe400000010ff */
[----:B------:R-:W-:Y:S02]  /*2440*/  F2FP.BF16.F32.PACK_AB R44, R45, R44 ;  /* 0x0000002c2d2c723e */ /* 0x000fe400000010ff */
[----:B------:R-:W-:-:S02]  /*2450*/  F2FP.BF16.F32.PACK_AB R94, R97, R96 ;  /* 0x00000060615e723e */ /* 0x000fc400000010ff */
[----:B------:R-:W-:Y:S02]  /*2460*/  F2FP.BF16.F32.PACK_AB R95, R99, R98 ;  /* 0x00000062635f723e */ /* 0x000fe400000010ff */
[----:B------:R-:W-:Y:S02]  /*2470*/  F2FP.BF16.F32.PACK_AB R101, R103, R102 ;  /* 0x000000666765723e */ /* 0x000fe400000010ff */
[----:B------:R-:W-:Y:S02]  /*2480*/  F2FP.BF16.F32.PACK_AB R108, R109, R108 ;  /* 0x0000006c6d6c723e */ /* 0x000fe400000010ff */
[----:B------:R-:W-:Y:S02]  /*2490*/  LOP3.LUT R8, R0, 0x30, RZ, 0x3c, !PT ;  /* 0x0000003000087812 */ /* 0x000fe400078e3cff */
[----:B------:R-:W-:Y:S02]  /*24a0*/  F2FP.BF16.F32.PACK_AB R38, R41, R40 ;  /* 0x000000282926723e */ /* 0x000fe400000010ff */
[----:B------:R-:W-:Y:S01]  /*24b0*/  F2FP.BF16.F32.PACK_AB R39, R43, R42 ;  /* 0x0000002a2b27723e */ /* 0x000fe200000010ff */
[----:B------:R3:W-:Y:S01]  /*24c0*/  STS.128 [R8+UR8], R28 ;  /* 0x0000001c08007988 */ /* 0x0007e20008000c08 */
[----:B------:R-:W-:-:S02]  /*24d0*/  F2FP.BF16.F32.PACK_AB R45, R47, R46 ;  /* 0x0000002e2f2d723e */ /* 0x000fc400000010ff */
[----:B------:R-:W-:Y:S01]  /*24e0*/  F2FP.BF16.F32.PACK_AB R52, R53, R52 ;  /* 0x000000343534723e */ /* 0x000fe200000010ff */
[----:B------:R3:W-:Y:S01]  /*24f0*/  STS.128 [R8+UR8+0x2000], R92 ;  /* 0x0020005c08007988 */ /* 0x0007e20008000c08 */
[----:B------:R-:W-:Y:S02]  /*2500*/  F2FP.BF16.F32.PACK_AB R102, R105, R104 ;  /* 0x000000686966723e */ /* 0x000fe400000010ff */
[----:B------:R-:W-:Y:S02]  /*2510*/  F2FP.BF16.F32.PACK_AB R103, R107, R106 ;  /* 0x0000006a6b67723e */ /* 0x000fe400000010ff */
[----:B------:R-:W-:Y:S02]  /*2520*/  F2FP.BF16.F32.PACK_AB R109, R111, R110 ;  /* 0x0000006e6f6d723e */ /* 0x000fe400000010ff */
[----:B------:R-:W-:Y:S02]  /*2530*/  F2FP.BF16.F32.PACK_AB R116, R117, R116 ;  /* 0x000000747574723e */ /* 0x000fe400000010ff */
[----:B------:R-:W-:-:S02]  /*2540*/  LOP3.LUT R9, R0, 0x40, RZ, 0x3c, !PT ;  /* 0x0000004000097812 */ /* 0x000fc400078e3cff */
[----:B------:R-:W-:Y:S02]  /*2550*/  F2FP.BF16.F32.PACK_AB R46, R49, R48 ;  /* 0x00000030312e723e */ /* 0x000fe400000010ff */
[----:B------:R-:W-:Y:S01]  /*2560*/  F2FP.BF16.F32.PACK_AB R47, R51, R50 ;  /* 0x00000032332f723e */ /* 0x000fe200000010ff */
[----:B------:R3:W-:Y:S01]  /*2570*/  STS.128 [R9+UR8], R36 ;  /* 0x0000002409007988 */ /* 0x0007e20008000c08 */
[----:B------:R-:W-:Y:S02]  /*2580*/  F2FP.BF16.F32.PACK_AB R53, R55, R54 ;  /* 0x000000363735723e */ /* 0x000fe400000010ff */
[----:B------:R-:W-:Y:S01]  /*2590*/  F2FP.BF16.F32.PACK_AB R60, R61, R60 ;  /* 0x0000003c3d3c723e */ /* 0x000fe200000010ff */
[----:B------:R3:W-:Y:S01]  /*25a0*/  STS.128 [R9+UR8+0x2000], R100 ;  /* 0x0020006409007988 */ /* 0x0007e20008000c08 */
[----:B------:R-:W-:Y:S02]  /*25b0*/  F2FP.BF16.F32.PACK_AB R110, R113, R112 ;  /* 0x00000070716e723e */ /* 0x000fe400000010ff */
[----:B------:R-:W-:-:S02]  /*25c0*/  F2FP.BF16.F32.PACK_AB R111, R115, R114 ;  /* 0x00000072736f723e */ /* 0x000fc400000010ff */
        /* <DEDUP_REMOVED lines=11> */
[----:B--2---:R-:W-:Y:S02]  /*2680*/  LOP3.LUT R2, R0, 0x60, RZ, 0x3c, !PT ;  /* 0x0000006000027812 */ /* 0x004fe400078e3cff */
[----:B------:R-:W-:Y:S02]  /*2690*/  F2FP.BF16.F32.PACK_AB R62, R65, R64 ;  /* 0x00000040413e723e */ /* 0x000fe400000010ff */
[----:B------:R-:W-:Y:S01]  /*26a0*/  F2FP.BF16.F32.PACK_AB R63, R67, R66 ;  /* 0x00000042433f723e */ /* 0x000fe200000010ff */
[----:B------:R3:W-:Y:S01]  /*26b0*/  STS.128 [R2+UR8], R52 ;  /* 0x0000003402007988 */ /* 0x0007e20008000c08 */
[----:B------:R-:W-:-:S02]  /*26c0*/  F2FP.BF16.F32.PACK_AB R126, R129, R128 ;  /* 0x00000080817e723e */ /* 0x000fc400000010ff */
[----:B------:R-:W-:Y:S01]  /*26d0*/  F2FP.BF16.F32.PACK_AB R127, R131, R130 ;  /* 0x00000082837f723e */ /* 0x000fe200000010ff */
[----:B------:R3:W-:Y:S01]  /*26e0*/  STS.128 [R2+UR8+0x2000], R116 ;  /* 0x0020007402007988 */ /* 0x0007e20008000c08 */
[----:B------:R-:W-:-:S05]  /*26f0*/  LOP3.LUT R0, R0, 0x70, RZ, 0x3c, !PT ;  /* 0x0000007000007812 */ /* 0x000fca00078e3cff */
[----:B------:R3:W-:Y:S04]  /*2700*/  STS.128 [R0+UR8], R60 ;  /* 0x0000003c00007988 */ /* 0x0007e80008000c08 */
[----:B------:R3:W-:Y:S01]  /*2710*/  STS.128 [R0+UR8+0x2000], R124 ;  /* 0x0020007c00007988 */ /* 0x0007e20008000c08 */
[----:B------:R2:W-:Y:S06]  /*2720*/  MEMBAR.ALL.CTA ;  /* 0x0000000000007992 */ /* 0x0005ec0000008000 */
[----:B--2---:R-:W2:Y:S02]  /*2730*/  FENCE.VIEW.ASYNC.S ;  /* 0x00000000000073c6 */ /* 0x004ea40000000000 */
[----:B--2---:R-:W-:Y:S06]  /*2740*/  BAR.SYNC.DEFER_BLOCKING 0x0 ;  /* 0x0000000000007b1d */ /* 0x004fec0000010000 */
[----:B------:R3:W-:Y:S01]  /*2750*/  UTMASTG.2D [UR24], [UR14] ;  /* 0x000000180e0073b5 */ /* 0x0007e20008008000 */
[----:B------:R0:W-:Y:S01]  /*2760*/  UTMACMDFLUSH ;  /* 0x00000000000079b7 */ /* 0x0001e20000000000 */
[----:B------:R-:W-:-:S04]  /*2770*/  DEPBAR.LE SB0, 0x0 ;  /* 0x000080000000791a */ /* 0x000fc80000000000 */
[----:B------:R-:W-:Y:S08]  /*2780*/  BAR.SYNC.DEFER_BLOCKING 0x0 ;  /* 0x0000000000007b1d */ /* 0x000ff00000010000 */
[----:B------:R-:W-:Y:S06]  /*2790*/  BAR.SYNC.DEFER_BLOCKING 0x0 ;  /* 0x0000000000007b1d */ /* 0x000fec0000010000 */
[----:B---3--:R-:W-:Y:S05]  /*27a0*/  @P2 BRA `(.L_x_63) ;  /* 0x0000000000a02947 */ /* 0x008fea0003800000 */
[----:B------:R-:W2:Y:S01]  /*27b0*/  S2UR UR5, SR_CgaCtaId ;  /* 0x00000000000579c3 */ /* 0x000ea20000008800 */
[----:B------:R-:W-:Y:S01]  /*27c0*/  NOP ;  /* 0x0000000000007918 */ /* 0x000fe20000000000 */
[----:B------:R-:W-:Y:S01]  /*27d0*/  UMOV UR4, 0x50 ;  /* 0x0000005000047882 */ /* 0x000fe20000000000 */
[----:B------:R-:W-:Y:S02]  /*27e0*/  IMAD.U32 R0, RZ, RZ, UR27 ;  /* 0x0000001bff007e24 */ /* 0x000fe4000f8e00ff */
[----:B------:R-:W-:Y:S02]  /*27f0*/  IMAD.MOV.U32 R3, RZ, RZ, 0xff ;  /* 0x000000ffff037424 */ /* 0x000fe400078e00ff */
[----:B------:R-:W-:Y:S01]  /*2800*/  IMAD.MOV.U32 R7, RZ, RZ, 0x1 ;  /* 0x00000001ff077424 */ /* 0x000fe200078e00ff */
[----:B------:R-:W-:-:S04]  /*2810*/  LOP3.LUT R0, R0, 0xffff, RZ, 0xc0, !PT ;  /* 0x0000ffff00007812 */ /* 0x000fc800078ec0ff */
[----:B------:R-:W-:-:S05]  /*2820*/  SHF.R.U32.HI R0, RZ, 0x5, R0 ;  /* 0x00000005ff007819 */ /* 0x000fca0000011600 */
[----:B------:R-:W-:Y:S01]  /*2830*/  VIADD R2, R0, 0x10 ;  /* 0x0000001000027836 */ /* 0x000fe20000000000 */
[----:B------:R-:W-:Y:S01]  /*2840*/  SHF.L.U32 R0, R3, R0, RZ ;  /* 0x0000000003007219 */ /* 0x000fe200000006ff */
[----:B--2---:R-:W-:-:S03]  /*2850*/  ULEA UR6, UR5, UR4, 0x18 ;  /* 0x0000000405067291 */ /* 0x004fc6000f8ec0ff */
[----:B------:R-:W-:-:S04]  /*2860*/  SHF.L.U32 R3, R7, R2, RZ ;  /* 0x0000000207037219 */ /* 0x000fc800000006ff */
[----:B------:R-:W-:Y:S02]  /*2870*/  LOP3.LUT R0, R3, R0, RZ, 0xfc, !PT ;  /* 0x0000000003007212 */ /* 0x000fe400078efcff */
[----:B------:R-:W2:Y:S02]  /*2880*/  LDS R5, [UR6] ;  /* 0x00000006ff057984 */ /* 0x000ea40008000800 */
[C---:B------:R-:W-:Y:S02]  /*2890*/  LOP3.LUT R2, R0.reuse, 0xffff, RZ, 0xc0, !PT ;  /* 0x0000ffff00027812 */ /* 0x040fe400078ec0ff */
[----:B--2---:R-:W-:-:S04]  /*28a0*/  LOP3.LUT R3, R0, 0xffff, R5, 0x80, !PT ;  /* 0x0000ffff00037812 */ /* 0x004fc800078e8005 */
[----:B------:R-:W-:-:S13]  /*28b0*/  ISETP.NE.AND P0, PT, R3, R2, PT ;  /* 0x000000020300720c */ /* 0x000fda0003f05270 */
[----:B------:R-:W-:Y:S05]  /*28c0*/  @P0 BRA `(.L_x_64) ;  /* 0x0000000000500947 */ /* 0x000fea0003800000 */
[----:B------:R-:W-:Y:S02]  /*28d0*/  SHF.R.U32.HI R5, RZ, 0x10, R5 ;  /* 0x00000010ff057819 */ /* 0x000fe40000011605 */
[----:B------:R-:W-:-:S04]  /*28e0*/  SHF.R.U32.HI R2, RZ, 0x10, R0 ;  /* 0x00000010ff027819 */ /* 0x000fc80000011600 */
[----:B------:R-:W-:-:S04]  /*28f0*/  LOP3.LUT R5, R5, R2, RZ, 0xc0, !PT ;  /* 0x0000000205057212 */ /* 0x000fc800078ec0ff */
[----:B------:R-:W-:-:S13]  /*2900*/  ISETP.NE.AND P0, PT, R5, R2, PT ;  /* 0x000000020500720c */ /* 0x000fda0003f05270 */
[----:B------:R-:W-:Y:S05]  /*2910*/  @P0 BRA `(.L_x_65) ;  /* 0x0000000000300947 */ /* 0x000fea0003800000 */
[----:B------:R-:W-:Y:S01]  /*2920*/  R2UR UR4, R0 ;  /* 0x00000000000472ca */ /* 0x000fe200000e0000 */
[----:B------:R-:W-:Y:S01]  /*2930*/  VOTEU.ANY UR5, UPT, PT ;  /* 0x0000000000057886 */ /* 0x000fe200038e0100 */
[----:B------:R-:W2:Y:S01]  /*2940*/  S2R R0, SR_LANEID ;  /* 0x0000000000007919 */ /* 0x000ea20000000000 */
[----:B------:R-:W-:-:S10]  /*2950*/  UFLO.U32 UR5, UR5 ;  /* 0x00000005000572bd */ /* 0x000fd400080e0000 */
[----:B------:R-:W-:-:S06]  /*2960*/  ULOP3.LUT UR4, URZ, UR4, URZ, 0x33, !UPT ;  /* 0x00000004ff047292 */ /* 0x000fcc000f8e33ff */
[----:B------:R-:W-:-:S04]  /*2970*/  IMAD.U32 R2, RZ, RZ, UR4 ;  /* 0x00000004ff027e24 */ /* 0x000fc8000f8e00ff */
[----:B------:R-:W3:Y:S02]  /*2980*/  REDUX UR7, R2 ;  /* 0x00000000020773c4 */ /* 0x000ee40000000000 */
[----:B------:R4:W-:Y:S01]  /*2990*/  UTCATOMSWS.AND URZ, UR4 ;  /* 0x0000000400ff79e3 */ /* 0x0009e20008000000 */
[----:B--2---:R-:W-:Y:S01]  /*29a0*/  ISETP.EQ.U32.AND P0, PT, R0, UR5, PT ;  /* 0x0000000500007c0c */ /* 0x004fe2000bf02070 */
[----:B---3--:R-:W-:-:S12]  /*29b0*/  IMAD.U32 R0, RZ, RZ, UR7 ;  /* 0x00000007ff007e24 */ /* 0x008fd8000f8e00ff */
[----:B------:R4:W-:Y:S01]  /*29c0*/  @P0 ATOMS.AND RZ, [UR6], R0 ;  /* 0x00000000ffff098c */ /* 0x0009e2000a800006 */
[----:B------:R-:W-:Y:S05]  /*29d0*/  BRA `(.L_x_63) ;  /* 0x0000000000147947 */ /* 0x000fea0003800000 */
.L_x_65:
[----:B------:R-:W-:-:S07]  /*29e0*/  MOV R2, 0x2a00 ;  /* 0x00002a0000027802 */ /* 0x000fce0000000f00 */
[----:B-1----:R-:W-:Y:S05]  /*29f0*/  CALL.REL.NOINC `($__internal_0_$__cuda_sm10x_tcgen05_guardrail_trap_col_being_dealloced_not_returned_by_alloc) ;  /* 0x0000000000447944 */ /* 0x002fea0003c00000 */
[----:B------:R-:W-:Y:S05]  /*2a00*/  BRA `(.L_x_63) ;  /* 0x0000000000087947 */ /* 0x000fea0003800000 */
.L_x_64:
[----:B------:R-:W-:-:S07]  /*2a10*/  MOV R2, 0x2a30 ;  /* 0x00002a3000027802 */ /* 0x000fce0000000f00 */
[----:B-1----:R-:W-:Y:S05]  /*2a20*/  CALL.REL.NOINC `($__internal_2_$__cuda_sm10x_tcgen05_guardrail_trap_unallocated_columns_being_dealloced) ;  /* 0x0000000000507944 */ /* 0x002fea0003c00000 */
.L_x_63:
[----:B------:R-:W-:Y:S01]  /*2a30*/  NOP ;  /* 0x0000000000007918 */ /* 0x000fe20000000000 */
[----:B----4-:R-:W-:Y:S05]  /*2a40*/  EXIT ;  /* 0x000000000000794d */ /* 0x010fea0003800000 */
.L_x_54:
[----:B------:R-:W2:Y:S02]  /*2a50*/  SYNCS.PHASECHK.TRANS64.TRYWAIT P0, [UR8+0xa000], RZ ;  /* 0x00a000ffff0075a7 */ /* 0x000ea40008001108 */
[----:B--2---:R-:W-:Y:S05]  /*2a60*/  @!P0 BRA `(.L_x_54) ;  /* 0xfffffffc00f88947 */ /* 0x004fea000383ffff */
[----:B------:R-:W-:Y:S05]  /*2a70*/  BRA `(.L_x_66) ;  /* 0xfffffff000207947 */ /* 0x000fea000383ffff */
.L_x_56:
[----:B------:R-:W2:Y:S02]  /*2a80*/  SYNCS.PHASECHK.TRANS64.TRYWAIT P1, [UR8+0xa010], RZ ;  /* 0x00a010ffff0075a7 */ /* 0x000ea40008021108 */
[----:B--2---:R-:W-:Y:S05]  /*2a90*/  @!P1 BRA `(.L_x_56) ;  /* 0xfffffffc00f89947 */ /* 0x004fea000383ffff */
[----:B------:R-:W-:Y:S05]  /*2aa0*/  BRA `(.L_x_67) ;  /* 0xfffffff0007c7947 */ /* 0x000fea000383ffff */
.L_x_57:
[----:B------:R-:W3:Y:S02]  /*2ab0*/  SYNCS.PHASECHK.TRANS64.TRYWAIT P0, [UR8+0xa000], R3 ;  /* 0x00a00003ff0075a7 */ /* 0x000ee40008001108 */
[----:B---3--:R-:W-:Y:S05]  /*2ac0*/  @!P0 BRA `(.L_x_57) ;  /* 0xfffffffc00f88947 */ /* 0x008fea000383ffff */
[----:B------:R-:W-:Y:S05]  /*2ad0*/  BRA `(.L_x_68) ;  /* 0xfffffff000e87947 */ /* 0x000fea000383ffff */
.L_x_59:
[----:B------:R-:W3:Y:S02]  /*2ae0*/  SYNCS.PHASECHK.TRANS64.TRYWAIT P0, [UR8+0xa010], R3 ;  /* 0x00a01003ff0075a7 */ /* 0x000ee40008001108 */
[----:B---3--:R-:W-:Y:S05]  /*2af0*/  @!P0 BRA `(.L_x_59) ;  /* 0xfffffffc00f88947 */ /* 0x008fea000383ffff */
[----:B------:R-:W-:Y:S05]  /*2b00*/  BRA `(.L_x_69) ;  /* 0xfffffff400387947 */ /* 0x000fea000383ffff */
        .weak           $__internal_0_$__cuda_sm10x_tcgen05_guardrail_trap_col_being_dealloced_not_returned_by_alloc
        .type           $__internal_0_$__cuda_sm10x_tcgen05_guardrail_trap_col_being_dealloced_not_returned_by_alloc,@function
        .size           $__internal_0_$__cuda_sm10x_tcgen05_guardrail_trap_col_being_dealloced_not_returned_by_alloc,($__internal_1_$__cuda_sm10x_tcgen05_guardrail_trap_phase_invalid_during_alloc - $__internal_0_$__cuda_sm10x_tcgen05_guardrail_trap_col_being_dealloced_not_returned_by_alloc)
$__internal_0_$__cuda_sm10x_tcgen05_guardrail_trap_col_being_dealloced_not_returned_by_alloc:
[----:B------:R-:W-:Y:S05]  /*2b10*/  BPT.TRAP 0x1 ;  /* 0x000000040000795c */ /* 0x000fea0000300000 */
[----:B------:R-:W-:-:S04]  /*2b20*/  IMAD.MOV.U32 R3, RZ, RZ, 0x0 ;  /* 0x00000000ff037424 */ /* 0x000fc800078e00ff */
[----:B------:R-:W-:Y:S05]  /*2b30*/  RET.REL.NODEC R2 `(gluon_tcgen05) ;  /* 0xffffffd402307950 */ /* 0x000fea0003c3ffff */
        .weak           $__internal_1_$__cuda_sm10x_tcgen05_guardrail_trap_phase_invalid_during_alloc
        .type           $__internal_1_$__cuda_sm10x_tcgen05_guardrail_trap_phase_invalid_during_alloc,@function
        .size           $__internal_1_$__cuda_sm10x_tcgen05_guardrail_trap_phase_invalid_during_alloc,($__internal_2_$__cuda_sm10x_tcgen05_guardrail_trap_unallocated_columns_being_dealloced - $__internal_1_$__cuda_sm10x_tcgen05_guardrail_trap_phase_invalid_during_alloc)
$__internal_1_$__cuda_sm10x_tcgen05_guardrail_trap_phase_invalid_during_alloc:
[----:B------:R-:W-:Y:S05]  /*2b40*/  BPT.TRAP 0x1 ;  /* 0x000000040000795c */ /* 0x000fea0000300000 */
[----:B------:R-:W-:-:S04]  /*2b50*/  IMAD.MOV.U32 R3, RZ, RZ, 0x0 ;  /* 0x00000000ff037424 */ /* 0x000fc800078e00ff */
[----:B------:R-:W-:Y:S05]  /*2b60*/  RET.REL.NODEC R2 `(gluon_tcgen05) ;  /* 0xffffffd402247950 */ /* 0x000fea0003c3ffff */
        .weak           $__internal_2_$__cuda_sm10x_tcgen05_guardrail_trap_unallocated_columns_being_dealloced
        .type           $__internal_2_$__cuda_sm10x_tcgen05_guardrail_trap_unallocated_columns_being_dealloced,@function
        .size           $__internal_2_$__cuda_sm10x_tcgen05_guardrail_trap_unallocated_columns_being_dealloced,(.L_x_73 - $__internal_2_$__cuda_sm10x_tcgen05_guardrail_trap_unallocated_columns_being_dealloced)
$__internal_2_$__cuda_sm10x_tcgen05_guardrail_trap_unallocated_columns_being_dealloced:
[----:B------:R-:W-:Y:S05]  /*2b70*/  BPT.TRAP 0x1 ;  /* 0x000000040000795c */ /* 0x000fea0000300000 */
[----:B------:R-:W-:-:S04]  /*2b80*/  IMAD.MOV.U32 R3, RZ, RZ, 0x0 ;  /* 0x00000000ff037424 */ /* 0x000fc800078e00ff */
[----:B------:R-:W-:Y:S05]  /*2b90*/  RET.REL.NODEC R2 `(gluon_tcgen05) ;  /* 0xffffffd402187950 */ /* 0x000fea0003c3ffff */
.L_x_70:
[----:B------:R-:W-:-:S00]  /*2ba0*/  BRA `(.L_x_70) ;  /* 0xfffffffc00fc7947 */ /* 0x000fc0000383ffff */
[----:B------:R-:W-:-:S00]  /*2bb0*/  NOP ;  /* 0x0000000000007918 */ /* 0x000fc00000000000 */
        /* <DEDUP_REMOVED lines=12> */
.L_x_73:


//--------------------- .nv.shared.gluon_tcgen05  --------------------------
	.section	.nv.shared.gluon_tcgen05,"aw",@nobits
	.sectionflags	@""
	.align	16
	.zero		1024


//--------------------- .nv.shared.reserved.0     --------------------------
	.section	.nv.shared.reserved.0,"aw",@nobits
	.align	8
	.weak		__nv_reservedSMEM_offset_0_alias
	.size		__nv_reservedSMEM_offset_0_alias, 0, 64
	.other		__nv_reservedSMEM_offset_0_alias,@"STO_CUDA_RESERVED_SHARED STV_DEFAULT"
__nv_reservedSMEM_offset_0_alias:
	.zero		0
.nv.shared.reserved.0:
	.zero		64
	.weak		__nv_reservedSMEM_allocation_phase
	.type		__nv_reservedSMEM_allocation_phase,@object
	.size		__nv_reservedSMEM_allocation_phase,(.L_0 - __nv_reservedSMEM_allocation_phase)
__nv_reservedSMEM_allocation_phase:
	.zero		1
.L_0:
	.zero		7
	.weak		__nv_reservedSMEM_devtool_atexit_pc
	.type		__nv_reservedSMEM_devtool_atexit_pc,@object
	.size		__nv_reservedSMEM_devtool_atexit_pc,(__nv_reservedSMEM_allocation_mask - __nv_reservedSMEM_devtool_atexit_pc)
__nv_reservedSMEM_devtool_atexit_pc:
	.zero		8
	.weak		__nv_reservedSMEM_allocation_mask
	.type		__nv_reservedSMEM_allocation_mask,@object
	.size		__nv_reservedSMEM_allocation_mask,(.L_2 - __nv_reservedSMEM_allocation_mask)
__nv_reservedSMEM_allocation_mask:
	.zero		4
.L_2:


//--------------------- .nv.constant0.gluon_tcgen05 --------------------------
	.section	.nv.constant0.gluon_tcgen05,"a",@progbits
	.sectionflags	@""
	.align	4
.nv.constant0.gluon_tcgen05:
	.zero		976


//--------------------- SYMBOLS --------------------------

	.type		.nv.reservedSmem.offset0,@object
	.size		.nv.reservedSmem.offset0,0x4
	.type		.nv.reservedSmem.cap,@object
	.size		.nv.reservedSmem.cap,0x4
